//
// Generated by NVIDIA NVVM Compiler
//
// Compiler Build ID: CL-36424714
// Cuda compilation tools, release 13.0, V13.0.88
// Based on NVVM 20.0.0
//

.version 9.0
.target sm_100
.address_size 64

	// .globl	_Z4BFS2PiS_S_S_S_S_iiPViS_S_S1_S1_S1_
.global .align 4 .b8 precalc_xorwow_matrix[102400];
.global .align 4 .b8 precalc_xorwow_offset_matrix[102400];
.global .align 4 .b8 mrg32k3aM1[2304];
.global .align 4 .b8 mrg32k3aM2[2304];
.global .align 4 .b8 mrg32k3aM1SubSeq[2016];
.global .align 4 .b8 mrg32k3aM2SubSeq[2016];
.global .align 4 .b8 mrg32k3aM1Seq[2304];
.global .align 4 .b8 mrg32k3aM2Seq[2304];
.const .align 8 .b8 __cr_lgamma_table[72];

.visible .entry _Z4BFS2PiS_S_S_S_S_iiPViS_S_S1_S1_S1_(
	.param .u64 .ptr .align 1 _Z4BFS2PiS_S_S_S_S_iiPViS_S_S1_S1_S1__param_0,
	.param .u64 .ptr .align 1 _Z4BFS2PiS_S_S_S_S_iiPViS_S_S1_S1_S1__param_1,
	.param .u64 .ptr .align 1 _Z4BFS2PiS_S_S_S_S_iiPViS_S_S1_S1_S1__param_2,
	.param .u64 .ptr .align 1 _Z4BFS2PiS_S_S_S_S_iiPViS_S_S1_S1_S1__param_3,
	.param .u64 .ptr .align 1 _Z4BFS2PiS_S_S_S_S_iiPViS_S_S1_S1_S1__param_4,
	.param .u64 .ptr .align 1 _Z4BFS2PiS_S_S_S_S_iiPViS_S_S1_S1_S1__param_5,
	.param .u32 _Z4BFS2PiS_S_S_S_S_iiPViS_S_S1_S1_S1__param_6,
	.param .u32 _Z4BFS2PiS_S_S_S_S_iiPViS_S_S1_S1_S1__param_7,
	.param .u64 .ptr .align 1 _Z4BFS2PiS_S_S_S_S_iiPViS_S_S1_S1_S1__param_8,
	.param .u64 .ptr .align 1 _Z4BFS2PiS_S_S_S_S_iiPViS_S_S1_S1_S1__param_9,
	.param .u64 .ptr .align 1 _Z4BFS2PiS_S_S_S_S_iiPViS_S_S1_S1_S1__param_10,
	.param .u64 .ptr .align 1 _Z4BFS2PiS_S_S_S_S_iiPViS_S_S1_S1_S1__param_11,
	.param .u64 .ptr .align 1 _Z4BFS2PiS_S_S_S_S_iiPViS_S_S1_S1_S1__param_12,
	.param .u64 .ptr .align 1 _Z4BFS2PiS_S_S_S_S_iiPViS_S_S1_S1_S1__param_13
)
{
	.reg .pred 	%p<18>;
	.reg .b32 	%r<237>;
	.reg .b64 	%rd<147>;

	ld.param.u64 	%rd19, [_Z4BFS2PiS_S_S_S_S_iiPViS_S_S1_S1_S1__param_3];
	ld.param.u64 	%rd20, [_Z4BFS2PiS_S_S_S_S_iiPViS_S_S1_S1_S1__param_5];
	ld.param.u64 	%rd21, [_Z4BFS2PiS_S_S_S_S_iiPViS_S_S1_S1_S1__param_11];
	ld.param.u64 	%rd22, [_Z4BFS2PiS_S_S_S_S_iiPViS_S_S1_S1_S1__param_12];
	cvta.to.global.u64 	%rd1, %rd19;
	cvta.to.global.u64 	%rd2, %rd22;
	cvta.to.global.u64 	%rd3, %rd21;
	cvta.to.global.u64 	%rd23, %rd20;
	mov.u32 	%r52, %ctaid.x;
	mov.u32 	%r53, %ntid.x;
	mov.u32 	%r54, %tid.x;
	mad.lo.s32 	%r1, %r52, %r53, %r54;
	ld.global.u32 	%r55, [%rd23];
	setp.ge.s32 	%p1, %r1, %r55;
	@%p1 bra 	$L__BB0_26;
	ld.param.u64 	%rd143, [_Z4BFS2PiS_S_S_S_S_iiPViS_S_S1_S1_S1__param_4];
	ld.param.u64 	%rd140, [_Z4BFS2PiS_S_S_S_S_iiPViS_S_S1_S1_S1__param_0];
	cvta.to.global.u64 	%rd24, %rd143;
	cvta.to.global.u64 	%rd25, %rd140;
	mul.wide.s32 	%rd26, %r1, 4;
	add.s64 	%rd27, %rd24, %rd26;
	ld.global.u32 	%r56, [%rd27];
	mul.wide.s32 	%rd28, %r56, 4;
	add.s64 	%rd29, %rd25, %rd28;
	ld.global.u32 	%r215, [%rd29];
	ld.global.u32 	%r3, [%rd29+4];
	setp.ge.s32 	%p2, %r215, %r3;
	@%p2 bra 	$L__BB0_26;
	ld.param.u64 	%rd145, [_Z4BFS2PiS_S_S_S_S_iiPViS_S_S1_S1_S1__param_9];
	ld.param.u64 	%rd144, [_Z4BFS2PiS_S_S_S_S_iiPViS_S_S1_S1_S1__param_8];
	ld.param.u64 	%rd142, [_Z4BFS2PiS_S_S_S_S_iiPViS_S_S1_S1_S1__param_2];
	ld.param.u64 	%rd141, [_Z4BFS2PiS_S_S_S_S_iiPViS_S_S1_S1_S1__param_1];
	cvta.to.global.u64 	%rd4, %rd141;
	cvta.to.global.u64 	%rd5, %rd142;
	cvta.to.global.u64 	%rd6, %rd145;
	cvta.to.global.u64 	%rd7, %rd144;
$L__BB0_3:
	ld.param.u64 	%rd146, [_Z4BFS2PiS_S_S_S_S_iiPViS_S_S1_S1_S1__param_13];
	mul.wide.s32 	%rd30, %r215, 4;
	add.s64 	%rd31, %rd4, %rd30;
	ld.global.u32 	%r5, [%rd31];
	cvta.to.global.u64 	%rd32, %rd146;
	mul.wide.s32 	%rd33, %r5, 4;
	add.s64 	%rd8, %rd32, %rd33;
$L__BB0_4:
	atom.relaxed.global.cas.b32 	%r57, [%rd8], 0, 1;
	setp.ne.s32 	%p3, %r57, 0;
	@%p3 bra 	$L__BB0_4;
	add.s64 	%rd35, %rd5, %rd33;
	ld.global.u32 	%r224, [%rd35];
	ld.global.u32 	%r7, [%rd35+4];
	setp.ge.s32 	%p4, %r224, %r7;
	mov.b32 	%r236, 2147483647;
	mov.b32 	%r235, -2147483648;
	@%p4 bra 	$L__BB0_19;
	sub.s32 	%r8, %r7, %r224;
	sub.s32 	%r63, %r224, %r7;
	setp.gt.u32 	%p5, %r63, -16;
	mov.b32 	%r235, -2147483648;
	mov.b32 	%r236, 2147483647;
	@%p5 bra 	$L__BB0_9;
	and.b32  	%r66, %r8, -16;
	neg.s32 	%r216, %r66;
	mov.b32 	%r235, -2147483648;
	mov.b32 	%r236, 2147483647;
$L__BB0_8:
	.pragma "nounroll";
	mul.wide.s32 	%rd36, %r224, 4;
	add.s64 	%rd37, %rd1, %rd36;
	ld.global.u32 	%r67, [%rd37];
	mul.wide.s32 	%rd38, %r67, 4;
	add.s64 	%rd39, %rd3, %rd38;
	ld.volatile.global.u32 	%r68, [%rd39];
	min.s32 	%r69, %r236, %r68;
	add.s64 	%rd40, %rd2, %rd38;
	ld.volatile.global.u32 	%r70, [%rd40];
	max.s32 	%r71, %r235, %r70;
	ld.global.u32 	%r72, [%rd37+4];
	mul.wide.s32 	%rd41, %r72, 4;
	add.s64 	%rd42, %rd3, %rd41;
	ld.volatile.global.u32 	%r73, [%rd42];
	min.s32 	%r74, %r69, %r73;
	add.s64 	%rd43, %rd2, %rd41;
	ld.volatile.global.u32 	%r75, [%rd43];
	max.s32 	%r76, %r71, %r75;
	ld.global.u32 	%r77, [%rd37+8];
	mul.wide.s32 	%rd44, %r77, 4;
	add.s64 	%rd45, %rd3, %rd44;
	ld.volatile.global.u32 	%r78, [%rd45];
	min.s32 	%r79, %r74, %r78;
	add.s64 	%rd46, %rd2, %rd44;
	ld.volatile.global.u32 	%r80, [%rd46];
	max.s32 	%r81, %r76, %r80;
	ld.global.u32 	%r82, [%rd37+12];
	mul.wide.s32 	%rd47, %r82, 4;
	add.s64 	%rd48, %rd3, %rd47;
	ld.volatile.global.u32 	%r83, [%rd48];
	min.s32 	%r84, %r79, %r83;
	add.s64 	%rd49, %rd2, %rd47;
	ld.volatile.global.u32 	%r85, [%rd49];
	max.s32 	%r86, %r81, %r85;
	ld.global.u32 	%r87, [%rd37+16];
	mul.wide.s32 	%rd50, %r87, 4;
	add.s64 	%rd51, %rd3, %rd50;
	ld.volatile.global.u32 	%r88, [%rd51];
	min.s32 	%r89, %r84, %r88;
	add.s64 	%rd52, %rd2, %rd50;
	ld.volatile.global.u32 	%r90, [%rd52];
	max.s32 	%r91, %r86, %r90;
	ld.global.u32 	%r92, [%rd37+20];
	mul.wide.s32 	%rd53, %r92, 4;
	add.s64 	%rd54, %rd3, %rd53;
	ld.volatile.global.u32 	%r93, [%rd54];
	min.s32 	%r94, %r89, %r93;
	add.s64 	%rd55, %rd2, %rd53;
	ld.volatile.global.u32 	%r95, [%rd55];
	max.s32 	%r96, %r91, %r95;
	ld.global.u32 	%r97, [%rd37+24];
	mul.wide.s32 	%rd56, %r97, 4;
	add.s64 	%rd57, %rd3, %rd56;
	ld.volatile.global.u32 	%r98, [%rd57];
	min.s32 	%r99, %r94, %r98;
	add.s64 	%rd58, %rd2, %rd56;
	ld.volatile.global.u32 	%r100, [%rd58];
	max.s32 	%r101, %r96, %r100;
	ld.global.u32 	%r102, [%rd37+28];
	mul.wide.s32 	%rd59, %r102, 4;
	add.s64 	%rd60, %rd3, %rd59;
	ld.volatile.global.u32 	%r103, [%rd60];
	min.s32 	%r104, %r99, %r103;
	add.s64 	%rd61, %rd2, %rd59;
	ld.volatile.global.u32 	%r105, [%rd61];
	max.s32 	%r106, %r101, %r105;
	ld.global.u32 	%r107, [%rd37+32];
	mul.wide.s32 	%rd62, %r107, 4;
	add.s64 	%rd63, %rd3, %rd62;
	ld.volatile.global.u32 	%r108, [%rd63];
	min.s32 	%r109, %r104, %r108;
	add.s64 	%rd64, %rd2, %rd62;
	ld.volatile.global.u32 	%r110, [%rd64];
	max.s32 	%r111, %r106, %r110;
	ld.global.u32 	%r112, [%rd37+36];
	mul.wide.s32 	%rd65, %r112, 4;
	add.s64 	%rd66, %rd3, %rd65;
	ld.volatile.global.u32 	%r113, [%rd66];
	min.s32 	%r114, %r109, %r113;
	add.s64 	%rd67, %rd2, %rd65;
	ld.volatile.global.u32 	%r115, [%rd67];
	max.s32 	%r116, %r111, %r115;
	ld.global.u32 	%r117, [%rd37+40];
	mul.wide.s32 	%rd68, %r117, 4;
	add.s64 	%rd69, %rd3, %rd68;
	ld.volatile.global.u32 	%r118, [%rd69];
	min.s32 	%r119, %r114, %r118;
	add.s64 	%rd70, %rd2, %rd68;
	ld.volatile.global.u32 	%r120, [%rd70];
	max.s32 	%r121, %r116, %r120;
	ld.global.u32 	%r122, [%rd37+44];
	mul.wide.s32 	%rd71, %r122, 4;
	add.s64 	%rd72, %rd3, %rd71;
	ld.volatile.global.u32 	%r123, [%rd72];
	min.s32 	%r124, %r119, %r123;
	add.s64 	%rd73, %rd2, %rd71;
	ld.volatile.global.u32 	%r125, [%rd73];
	max.s32 	%r126, %r121, %r125;
	ld.global.u32 	%r127, [%rd37+48];
	mul.wide.s32 	%rd74, %r127, 4;
	add.s64 	%rd75, %rd3, %rd74;
	ld.volatile.global.u32 	%r128, [%rd75];
	min.s32 	%r129, %r124, %r128;
	add.s64 	%rd76, %rd2, %rd74;
	ld.volatile.global.u32 	%r130, [%rd76];
	max.s32 	%r131, %r126, %r130;
	ld.global.u32 	%r132, [%rd37+52];
	mul.wide.s32 	%rd77, %r132, 4;
	add.s64 	%rd78, %rd3, %rd77;
	ld.volatile.global.u32 	%r133, [%rd78];
	min.s32 	%r134, %r129, %r133;
	add.s64 	%rd79, %rd2, %rd77;
	ld.volatile.global.u32 	%r135, [%rd79];
	max.s32 	%r136, %r131, %r135;
	ld.global.u32 	%r137, [%rd37+56];
	mul.wide.s32 	%rd80, %r137, 4;
	add.s64 	%rd81, %rd3, %rd80;
	ld.volatile.global.u32 	%r138, [%rd81];
	min.s32 	%r139, %r134, %r138;
	add.s64 	%rd82, %rd2, %rd80;
	ld.volatile.global.u32 	%r140, [%rd82];
	max.s32 	%r141, %r136, %r140;
	ld.global.u32 	%r142, [%rd37+60];
	mul.wide.s32 	%rd83, %r142, 4;
	add.s64 	%rd84, %rd3, %rd83;
	ld.volatile.global.u32 	%r143, [%rd84];
	min.s32 	%r236, %r139, %r143;
	add.s64 	%rd85, %rd2, %rd83;
	ld.volatile.global.u32 	%r144, [%rd85];
	max.s32 	%r235, %r141, %r144;
	add.s32 	%r224, %r224, 16;
	add.s32 	%r216, %r216, 16;
	setp.ne.s32 	%p6, %r216, 0;
	@%p6 bra 	$L__BB0_8;
$L__BB0_9:
	and.b32  	%r23, %r8, 15;
	setp.eq.s32 	%p7, %r23, 0;
	@%p7 bra 	$L__BB0_19;
	setp.lt.u32 	%p8, %r23, 8;
	@%p8 bra 	$L__BB0_12;
	mul.wide.s32 	%rd86, %r224, 4;
	add.s64 	%rd87, %rd1, %rd86;
	ld.global.u32 	%r146, [%rd87];
	mul.wide.s32 	%rd88, %r146, 4;
	add.s64 	%rd89, %rd3, %rd88;
	ld.volatile.global.u32 	%r147, [%rd89];
	min.s32 	%r148, %r236, %r147;
	add.s64 	%rd90, %rd2, %rd88;
	ld.volatile.global.u32 	%r149, [%rd90];
	max.s32 	%r150, %r235, %r149;
	ld.global.u32 	%r151, [%rd87+4];
	mul.wide.s32 	%rd91, %r151, 4;
	add.s64 	%rd92, %rd3, %rd91;
	ld.volatile.global.u32 	%r152, [%rd92];
	min.s32 	%r153, %r148, %r152;
	add.s64 	%rd93, %rd2, %rd91;
	ld.volatile.global.u32 	%r154, [%rd93];
	max.s32 	%r155, %r150, %r154;
	ld.global.u32 	%r156, [%rd87+8];
	mul.wide.s32 	%rd94, %r156, 4;
	add.s64 	%rd95, %rd3, %rd94;
	ld.volatile.global.u32 	%r157, [%rd95];
	min.s32 	%r158, %r153, %r157;
	add.s64 	%rd96, %rd2, %rd94;
	ld.volatile.global.u32 	%r159, [%rd96];
	max.s32 	%r160, %r155, %r159;
	ld.global.u32 	%r161, [%rd87+12];
	mul.wide.s32 	%rd97, %r161, 4;
	add.s64 	%rd98, %rd3, %rd97;
	ld.volatile.global.u32 	%r162, [%rd98];
	min.s32 	%r163, %r158, %r162;
	add.s64 	%rd99, %rd2, %rd97;
	ld.volatile.global.u32 	%r164, [%rd99];
	max.s32 	%r165, %r160, %r164;
	ld.global.u32 	%r166, [%rd87+16];
	mul.wide.s32 	%rd100, %r166, 4;
	add.s64 	%rd101, %rd3, %rd100;
	ld.volatile.global.u32 	%r167, [%rd101];
	min.s32 	%r168, %r163, %r167;
	add.s64 	%rd102, %rd2, %rd100;
	ld.volatile.global.u32 	%r169, [%rd102];
	max.s32 	%r170, %r165, %r169;
	ld.global.u32 	%r171, [%rd87+20];
	mul.wide.s32 	%rd103, %r171, 4;
	add.s64 	%rd104, %rd3, %rd103;
	ld.volatile.global.u32 	%r172, [%rd104];
	min.s32 	%r173, %r168, %r172;
	add.s64 	%rd105, %rd2, %rd103;
	ld.volatile.global.u32 	%r174, [%rd105];
	max.s32 	%r175, %r170, %r174;
	ld.global.u32 	%r176, [%rd87+24];
	mul.wide.s32 	%rd106, %r176, 4;
	add.s64 	%rd107, %rd3, %rd106;
	ld.volatile.global.u32 	%r177, [%rd107];
	min.s32 	%r178, %r173, %r177;
	add.s64 	%rd108, %rd2, %rd106;
	ld.volatile.global.u32 	%r179, [%rd108];
	max.s32 	%r180, %r175, %r179;
	ld.global.u32 	%r181, [%rd87+28];
	mul.wide.s32 	%rd109, %r181, 4;
	add.s64 	%rd110, %rd3, %rd109;
	ld.volatile.global.u32 	%r182, [%rd110];
	min.s32 	%r236, %r178, %r182;
	add.s64 	%rd111, %rd2, %rd109;
	ld.volatile.global.u32 	%r183, [%rd111];
	max.s32 	%r235, %r180, %r183;
	add.s32 	%r224, %r224, 8;
$L__BB0_12:
	and.b32  	%r32, %r8, 7;
	setp.eq.s32 	%p9, %r32, 0;
	@%p9 bra 	$L__BB0_19;
	and.b32  	%r33, %r8, 3;
	setp.lt.u32 	%p10, %r32, 4;
	@%p10 bra 	$L__BB0_15;
	mul.wide.s32 	%rd112, %r224, 4;
	add.s64 	%rd113, %rd1, %rd112;
	ld.global.u32 	%r185, [%rd113];
	mul.wide.s32 	%rd114, %r185, 4;
	add.s64 	%rd115, %rd3, %rd114;
	ld.volatile.global.u32 	%r186, [%rd115];
	min.s32 	%r187, %r236, %r186;
	add.s64 	%rd116, %rd2, %rd114;
	ld.volatile.global.u32 	%r188, [%rd116];
	max.s32 	%r189, %r235, %r188;
	ld.global.u32 	%r190, [%rd113+4];
	mul.wide.s32 	%rd117, %r190, 4;
	add.s64 	%rd118, %rd3, %rd117;
	ld.volatile.global.u32 	%r191, [%rd118];
	min.s32 	%r192, %r187, %r191;
	add.s64 	%rd119, %rd2, %rd117;
	ld.volatile.global.u32 	%r193, [%rd119];
	max.s32 	%r194, %r189, %r193;
	ld.global.u32 	%r195, [%rd113+8];
	mul.wide.s32 	%rd120, %r195, 4;
	add.s64 	%rd121, %rd3, %rd120;
	ld.volatile.global.u32 	%r196, [%rd121];
	min.s32 	%r197, %r192, %r196;
	add.s64 	%rd122, %rd2, %rd120;
	ld.volatile.global.u32 	%r198, [%rd122];
	max.s32 	%r199, %r194, %r198;
	ld.global.u32 	%r200, [%rd113+12];
	mul.wide.s32 	%rd123, %r200, 4;
	add.s64 	%rd124, %rd3, %rd123;
	ld.volatile.global.u32 	%r201, [%rd124];
	min.s32 	%r236, %r197, %r201;
	add.s64 	%rd125, %rd2, %rd123;
	ld.volatile.global.u32 	%r202, [%rd125];
	max.s32 	%r235, %r199, %r202;
	add.s32 	%r224, %r224, 4;
$L__BB0_15:
	setp.eq.s32 	%p11, %r33, 0;
	@%p11 bra 	$L__BB0_19;
	mul.wide.s32 	%rd126, %r224, 4;
	add.s64 	%rd9, %rd1, %rd126;
	ld.global.u32 	%r203, [%rd9];
	mul.wide.s32 	%rd127, %r203, 4;
	add.s64 	%rd128, %rd3, %rd127;
	ld.volatile.global.u32 	%r204, [%rd128];
	min.s32 	%r236, %r236, %r204;
	add.s64 	%rd129, %rd2, %rd127;
	ld.volatile.global.u32 	%r205, [%rd129];
	max.s32 	%r235, %r235, %r205;
	setp.eq.s32 	%p12, %r33, 1;
	@%p12 bra 	$L__BB0_19;
	ld.global.u32 	%r206, [%rd9+4];
	mul.wide.s32 	%rd130, %r206, 4;
	add.s64 	%rd131, %rd3, %rd130;
	ld.volatile.global.u32 	%r207, [%rd131];
	min.s32 	%r236, %r236, %r207;
	add.s64 	%rd132, %rd2, %rd130;
	ld.volatile.global.u32 	%r208, [%rd132];
	max.s32 	%r235, %r235, %r208;
	setp.eq.s32 	%p13, %r33, 2;
	@%p13 bra 	$L__BB0_19;
	ld.global.u32 	%r209, [%rd9+8];
	mul.wide.s32 	%rd133, %r209, 4;
	add.s64 	%rd134, %rd3, %rd133;
	ld.volatile.global.u32 	%r210, [%rd134];
	min.s32 	%r236, %r236, %r210;
	add.s64 	%rd135, %rd2, %rd133;
	ld.volatile.global.u32 	%r211, [%rd135];
	max.s32 	%r235, %r235, %r211;
$L__BB0_19:
	mul.wide.s32 	%rd136, %r5, 4;
	add.s64 	%rd10, %rd3, %rd136;
	ld.volatile.global.u32 	%r50, [%rd10];
	setp.le.s32 	%p14, %r50, %r236;
	@%p14 bra 	$L__BB0_21;
	st.volatile.global.u32 	[%rd10], %r236;
$L__BB0_21:
	add.s64 	%rd11, %rd2, %rd136;
	ld.volatile.global.u32 	%r212, [%rd11];
	setp.ge.s32 	%p15, %r212, %r235;
	@%p15 bra 	$L__BB0_23;
	st.volatile.global.u32 	[%rd11], %r235;
	bra.uni 	$L__BB0_24;
$L__BB0_23:
	setp.le.s32 	%p16, %r50, %r236;
	@%p16 bra 	$L__BB0_25;
$L__BB0_24:
	atom.global.add.u32 	%r213, [%rd6], 1;
	mul.wide.s32 	%rd138, %r213, 4;
	add.s64 	%rd139, %rd7, %rd138;
	st.volatile.global.u32 	[%rd139], %r5;
$L__BB0_25:
	mov.b32 	%r214, 0;
	st.volatile.global.u32 	[%rd8], %r214;
	add.s32 	%r215, %r215, 1;
	setp.ne.s32 	%p17, %r215, %r3;
	@%p17 bra 	$L__BB0_3;
$L__BB0_26:
	ret;

}
	// .globl	_Z3BFSPiS_S_S_iiPViS_S_S1_S1_S1_
.visible .entry _Z3BFSPiS_S_S_iiPViS_S_S1_S1_S1_(
	.param .u64 .ptr .align 1 _Z3BFSPiS_S_S_iiPViS_S_S1_S1_S1__param_0,
	.param .u64 .ptr .align 1 _Z3BFSPiS_S_S_iiPViS_S_S1_S1_S1__param_1,
	.param .u64 .ptr .align 1 _Z3BFSPiS_S_S_iiPViS_S_S1_S1_S1__param_2,
	.param .u64 .ptr .align 1 _Z3BFSPiS_S_S_iiPViS_S_S1_S1_S1__param_3,
	.param .u32 _Z3BFSPiS_S_S_iiPViS_S_S1_S1_S1__param_4,
	.param .u32 _Z3BFSPiS_S_S_iiPViS_S_S1_S1_S1__param_5,
	.param .u64 .ptr .align 1 _Z3BFSPiS_S_S_iiPViS_S_S1_S1_S1__param_6,
	.param .u64 .ptr .align 1 _Z3BFSPiS_S_S_iiPViS_S_S1_S1_S1__param_7,
	.param .u64 .ptr .align 1 _Z3BFSPiS_S_S_iiPViS_S_S1_S1_S1__param_8,
	.param .u64 .ptr .align 1 _Z3BFSPiS_S_S_iiPViS_S_S1_S1_S1__param_9,
	.param .u64 .ptr .align 1 _Z3BFSPiS_S_S_iiPViS_S_S1_S1_S1__param_10,
	.param .u64 .ptr .align 1 _Z3BFSPiS_S_S_iiPViS_S_S1_S1_S1__param_11
)
{
	.reg .pred 	%p<12>;
	.reg .b16 	%rs<9>;
	.reg .b32 	%r<28>;
	.reg .b64 	%rd<39>;

	ld.param.u64 	%rd14, [_Z3BFSPiS_S_S_iiPViS_S_S1_S1_S1__param_0];
	ld.param.u64 	%rd15, [_Z3BFSPiS_S_S_iiPViS_S_S1_S1_S1__param_1];
	ld.param.u64 	%rd16, [_Z3BFSPiS_S_S_iiPViS_S_S1_S1_S1__param_2];
	ld.param.u64 	%rd21, [_Z3BFSPiS_S_S_iiPViS_S_S1_S1_S1__param_3];
	ld.param.u64 	%rd17, [_Z3BFSPiS_S_S_iiPViS_S_S1_S1_S1__param_6];
	ld.param.u64 	%rd18, [_Z3BFSPiS_S_S_iiPViS_S_S1_S1_S1__param_7];
	ld.param.u64 	%rd19, [_Z3BFSPiS_S_S_iiPViS_S_S1_S1_S1__param_8];
	ld.param.u64 	%rd22, [_Z3BFSPiS_S_S_iiPViS_S_S1_S1_S1__param_9];
	ld.param.u64 	%rd23, [_Z3BFSPiS_S_S_iiPViS_S_S1_S1_S1__param_10];
	ld.param.u64 	%rd20, [_Z3BFSPiS_S_S_iiPViS_S_S1_S1_S1__param_11];
	cvta.to.global.u64 	%rd1, %rd23;
	cvta.to.global.u64 	%rd2, %rd22;
	cvta.to.global.u64 	%rd24, %rd21;
	mov.u32 	%r8, %ctaid.x;
	mov.u32 	%r9, %ntid.x;
	mov.u32 	%r10, %tid.x;
	mad.lo.s32 	%r1, %r8, %r9, %r10;
	ld.global.u32 	%r11, [%rd24];
	setp.ge.s32 	%p1, %r1, %r11;
	@%p1 bra 	$L__BB1_15;
	cvta.to.global.u64 	%rd25, %rd16;
	cvta.to.global.u64 	%rd26, %rd14;
	mul.wide.s32 	%rd27, %r1, 4;
	add.s64 	%rd28, %rd25, %rd27;
	ld.global.u32 	%r2, [%rd28];
	mul.wide.s32 	%rd29, %r2, 4;
	add.s64 	%rd30, %rd26, %rd29;
	ld.global.u32 	%r27, [%rd30];
	ld.global.u32 	%r4, [%rd30+4];
	setp.ge.s32 	%p2, %r27, %r4;
	@%p2 bra 	$L__BB1_15;
	add.s64 	%rd3, %rd2, %rd29;
	add.s64 	%rd4, %rd1, %rd29;
	cvta.to.global.u64 	%rd5, %rd15;
	cvta.to.global.u64 	%rd6, %rd20;
	cvta.to.global.u64 	%rd7, %rd19;
	cvta.to.global.u64 	%rd8, %rd18;
	cvta.to.global.u64 	%rd9, %rd17;
$L__BB1_3:
	mul.wide.s32 	%rd32, %r27, 4;
	add.s64 	%rd33, %rd5, %rd32;
	ld.global.u32 	%r6, [%rd33];
	mul.wide.s32 	%rd34, %r6, 4;
	add.s64 	%rd10, %rd6, %rd34;
$L__BB1_4:
	atom.relaxed.global.cas.b32 	%r12, [%rd10], 0, 1;
	setp.ne.s32 	%p3, %r12, 0;
	@%p3 bra 	$L__BB1_4;
	add.s64 	%rd11, %rd2, %rd34;
	ld.volatile.global.u32 	%r13, [%rd11];
	setp.ne.s32 	%p4, %r13, 0;
	add.s64 	%rd12, %rd1, %rd34;
	@%p4 bra 	$L__BB1_8;
	ld.volatile.global.u32 	%r14, [%rd12];
	setp.ne.s32 	%p5, %r14, 0;
	@%p5 bra 	$L__BB1_8;
	ld.volatile.global.u32 	%r21, [%rd3];
	st.volatile.global.u32 	[%rd11], %r21;
	ld.volatile.global.u32 	%r22, [%rd4];
	st.volatile.global.u32 	[%rd12], %r22;
	mov.b16 	%rs8, 0;
	bra.uni 	$L__BB1_12;
$L__BB1_8:
	ld.volatile.global.u32 	%r15, [%rd11];
	ld.volatile.global.u32 	%r16, [%rd3];
	setp.le.s32 	%p6, %r15, %r16;
	mov.b16 	%rs8, 0;
	@%p6 bra 	$L__BB1_10;
	ld.volatile.global.u32 	%r17, [%rd3];
	st.volatile.global.u32 	[%rd11], %r17;
	mov.b16 	%rs8, 1;
$L__BB1_10:
	ld.volatile.global.u32 	%r18, [%rd12];
	ld.volatile.global.u32 	%r19, [%rd4];
	setp.ge.s32 	%p7, %r18, %r19;
	@%p7 bra 	$L__BB1_12;
	ld.volatile.global.u32 	%r20, [%rd4];
	st.volatile.global.u32 	[%rd12], %r20;
	mov.b16 	%rs8, 1;
$L__BB1_12:
	add.s64 	%rd13, %rd7, %rd34;
	ld.global.u32 	%r23, [%rd13];
	setp.gt.s32 	%p8, %r23, -1;
	setp.eq.s16 	%p9, %rs8, 0;
	and.pred  	%p10, %p9, %p8;
	@%p10 bra 	$L__BB1_14;
	mov.b32 	%r24, 0;
	st.global.u32 	[%rd13], %r24;
	atom.global.add.u32 	%r25, [%rd8], 1;
	mul.wide.s32 	%rd37, %r25, 4;
	add.s64 	%rd38, %rd9, %rd37;
	st.volatile.global.u32 	[%rd38], %r6;
$L__BB1_14:
	mov.b32 	%r26, 0;
	st.volatile.global.u32 	[%rd10], %r26;
	add.s32 	%r27, %r27, 1;
	setp.ne.s32 	%p11, %r27, %r4;
	@%p11 bra 	$L__BB1_3;
$L__BB1_15:
	ret;

}


// ===== COMPILED SASS (sm_100) =====

	.target	sm_100

	.elftype	@"ET_EXEC"


//--------------------- .note.nv.tkinfo           --------------------------
	.section	.note.nv.tkinfo,"",@"SHT_NOTE"
	.sectionflags	@"SHF_NOTE_NV_TKINFO"
	.tkinfo
        /*0018*/ 	.word	0x00000002
        /*0030*/ 	.string	""
        /*0030*/ 	.string	"ptxas"
        /*0030*/ 	.string	"Cuda compilation tools, release 13.0, V13.0.88"
        /*0030*/ 	.string	"Build cuda_13.0.r13.0/compiler.36424714_0"
        /*0030*/ 	.string	"-arch sm_100 -m 64 "



//--------------------- .note.nv.cuinfo           --------------------------
	.section	.note.nv.cuinfo,"",@"SHT_NOTE"
	.sectionflags	@"SHF_NOTE_NV_CUINFO"
        /*0018*/ 	.short	0x0002
        /*001a*/ 	.short	0x0064
        /*001c*/ 	.short	0x0082
	.zero		2


//--------------------- .nv.info                  --------------------------
	.section	.nv.info,"",@"SHT_CUDA_INFO"
	.align	4


	//----- nvinfo : EIATTR_REGCOUNT
	.align		4
        /*0000*/ 	.byte	0x04, 0x2f
        /*0002*/ 	.short	(.L_10 - .L_9)
	.align		4
.L_9:
        /*0004*/ 	.word	index@(_Z4BFS2PiS_S_S_S_S_iiPViS_S_S1_S1_S1_)
        /*0008*/ 	.word	0x00000020


	//----- nvinfo : EIATTR_FRAME_SIZE
	.align		4
.L_10:
        /*000c*/ 	.byte	0x04, 0x11
        /*000e*/ 	.short	(.L_12 - .L_11)
	.align		4
.L_11:
        /*0010*/ 	.word	index@(_Z4BFS2PiS_S_S_S_S_iiPViS_S_S1_S1_S1_)
        /*0014*/ 	.word	0x00000000


	//----- nvinfo : EIATTR_REGCOUNT
	.align		4
.L_12:
        /*0018*/ 	.byte	0x04, 0x2f
        /*001a*/ 	.short	(.L_14 - .L_13)
	.align		4
.L_13:
        /*001c*/ 	.word	index@(_Z3BFSPiS_S_S_iiPViS_S_S1_S1_S1_)
        /*0020*/ 	.word	0x00000016


	//----- nvinfo : EIATTR_FRAME_SIZE
	.align		4
.L_14:
        /*0024*/ 	.byte	0x04, 0x11
        /*0026*/ 	.short	(.L_16 - .L_15)
	.align		4
.L_15:
        /*0028*/ 	.word	index@(_Z3BFSPiS_S_S_iiPViS_S_S1_S1_S1_)
        /*002c*/ 	.word	0x00000000


	//----- nvinfo : EIATTR_MIN_STACK_SIZE
	.align		4
.L_16:
        /*0030*/ 	.byte	0x04, 0x12
        /*0032*/ 	.short	(.L_18 - .L_17)
	.align		4
.L_17:
        /*0034*/ 	.word	index@(_Z3BFSPiS_S_S_iiPViS_S_S1_S1_S1_)
        /*0038*/ 	.word	0x00000000


	//----- nvinfo : EIATTR_MIN_STACK_SIZE
	.align		4
.L_18:
        /*003c*/ 	.byte	0x04, 0x12
        /*003e*/ 	.short	(.L_20 - .L_19)
	.align		4
.L_19:
        /*0040*/ 	.word	index@(_Z4BFS2PiS_S_S_S_S_iiPViS_S_S1_S1_S1_)
        /*0044*/ 	.word	0x00000000
.L_20:


//--------------------- .nv.compat                --------------------------
	.section	.nv.compat,"",@"SHT_CUDA_COMPAT_INFO"
	.align	4
        /*0000*/ 	.byte	0x02, 0x09, 0x00, 0x00, 0x02, 0x02, 0x01, 0x00, 0x02, 0x05, 0x05, 0x00, 0x03, 0x07, 0x01, 0x01
        /*0010*/ 	.byte	0x02, 0x03, 0x00, 0x00, 0x02, 0x06, 0x01, 0x00, 0x04, 0x0b, 0x08, 0x00, 0x09, 0x00, 0x00, 0x00
        /*0020*/ 	.byte	0x00, 0x00, 0x00, 0x00


//--------------------- .nv.info._Z3BFSPiS_S_S_iiPViS_S_S1_S1_S1_ --------------------------
	.section	.nv.info._Z3BFSPiS_S_S_iiPViS_S_S1_S1_S1_,"",@"SHT_CUDA_INFO"
	.sectionflags	@""
	.align	4


	//----- nvinfo : EIATTR_CUDA_API_VERSION
	.align		4
        /*0000*/ 	.byte	0x04, 0x37
        /*0002*/ 	.short	(.L_22 - .L_21)
.L_21:
        /*0004*/ 	.word	0x00000082


	//----- nvinfo : EIATTR_KPARAM_INFO
	.align		4
.L_22:
        /*0008*/ 	.byte	0x04, 0x17
        /*000a*/ 	.short	(.L_24 - .L_23)
.L_23:
        /*000c*/ 	.word	0x00000000
        /*0010*/ 	.short	0x000b
        /*0012*/ 	.short	0x0050
        /*0014*/ 	.byte	0x00, 0xf5, 0x21, 0x00


	//----- nvinfo : EIATTR_KPARAM_INFO
	.align		4
.L_24:
        /*0018*/ 	.byte	0x04, 0x17
        /*001a*/ 	.short	(.L_26 - .L_25)
.L_25:
        /*001c*/ 	.word	0x00000000
        /*0020*/ 	.short	0x000a
        /*0022*/ 	.short	0x0048
        /*0024*/ 	.byte	0x00, 0xf5, 0x21, 0x00


	//----- nvinfo : EIATTR_KPARAM_INFO
	.align		4
.L_26:
        /*0028*/ 	.byte	0x04, 0x17
        /*002a*/ 	.short	(.L_28 - .L_27)
.L_27:
        /*002c*/ 	.word	0x00000000
        /*0030*/ 	.short	0x0009
        /*0032*/ 	.short	0x0040
        /*0034*/ 	.byte	0x00, 0xf5, 0x21, 0x00


	//----- nvinfo : EIATTR_KPARAM_INFO
	.align		4
.L_28:
        /*0038*/ 	.byte	0x04, 0x17
        /*003a*/ 	.short	(.L_30 - .L_29)
.L_29:
        /*003c*/ 	.word	0x00000000
        /*0040*/ 	.short	0x0008
        /*0042*/ 	.short	0x0038
        /*0044*/ 	.byte	0x00, 0xf5, 0x21, 0x00


	//----- nvinfo : EIATTR_KPARAM_INFO
	.align		4
.L_30:
        /*0048*/ 	.byte	0x04, 0x17
        /*004a*/ 	.short	(.L_32 - .L_31)
.L_31:
        /*004c*/ 	.word	0x00000000
        /*0050*/ 	.short	0x0007
        /*0052*/ 	.short	0x0030
        /*0054*/ 	.byte	0x00, 0xf5, 0x21, 0x00


	//----- nvinfo : EIATTR_KPARAM_INFO
	.align		4
.L_32:
        /*0058*/ 	.byte	0x04, 0x17
        /*005a*/ 	.short	(.L_34 - .L_33)
.L_33:
        /*005c*/ 	.word	0x00000000
        /*0060*/ 	.short	0x0006
        /*0062*/ 	.short	0x0028
        /*0064*/ 	.byte	0x00, 0xf5, 0x21, 0x00


	//----- nvinfo : EIATTR_KPARAM_INFO
	.align		4
.L_34:
        /*0068*/ 	.byte	0x04, 0x17
        /*006a*/ 	.short	(.L_36 - .L_35)
.L_35:
        /*006c*/ 	.word	0x00000000
        /*0070*/ 	.short	0x0005
        /*0072*/ 	.short	0x0024
        /*0074*/ 	.byte	0x00, 0xf0, 0x11, 0x00


	//----- nvinfo : EIATTR_KPARAM_INFO
	.align		4
.L_36:
        /*0078*/ 	.byte	0x04, 0x17
        /*007a*/ 	.short	(.L_38 - .L_37)
.L_37:
        /*007c*/ 	.word	0x00000000
        /*0080*/ 	.short	0x0004
        /*0082*/ 	.short	0x0020
        /*0084*/ 	.byte	0x00, 0xf0, 0x11, 0x00


	//----- nvinfo : EIATTR_KPARAM_INFO
	.align		4
.L_38:
        /*0088*/ 	.byte	0x04, 0x17
        /*008a*/ 	.short	(.L_40 - .L_39)
.L_39:
        /*008c*/ 	.word	0x00000000
        /*0090*/ 	.short	0x0003
        /*0092*/ 	.short	0x0018
        /*0094*/ 	.byte	0x00, 0xf5, 0x21, 0x00


	//----- nvinfo : EIATTR_KPARAM_INFO
	.align		4
.L_40:
        /*0098*/ 	.byte	0x04, 0x17
        /*009a*/ 	.short	(.L_42 - .L_41)
.L_41:
        /*009c*/ 	.word	0x00000000
        /*00a0*/ 	.short	0x0002
        /*00a2*/ 	.short	0x0010
        /*00a4*/ 	.byte	0x00, 0xf5, 0x21, 0x00


	//----- nvinfo : EIATTR_KPARAM_INFO
	.align		4
.L_42:
        /*00a8*/ 	.byte	0x04, 0x17
        /*00aa*/ 	.short	(.L_44 - .L_43)
.L_43:
        /*00ac*/ 	.word	0x00000000
        /*00b0*/ 	.short	0x0001
        /*00b2*/ 	.short	0x0008
        /*00b4*/ 	.byte	0x00, 0xf5, 0x21, 0x00


	//----- nvinfo : EIATTR_KPARAM_INFO
	.align		4
.L_44:
        /*00b8*/ 	.byte	0x04, 0x17
        /*00ba*/ 	.short	(.L_46 - .L_45)
.L_45:
        /*00bc*/ 	.word	0x00000000
        /*00c0*/ 	.short	0x0000
        /*00c2*/ 	.short	0x0000
        /*00c4*/ 	.byte	0x00, 0xf5, 0x21, 0x00


	//----- nvinfo : EIATTR_SPARSE_MMA_MASK
	.align		4
.L_46:
        /*00c8*/ 	.byte	0x03, 0x50
        /*00ca*/ 	.short	0x0000


	//----- nvinfo : EIATTR_MAXREG_COUNT
	.align		4
        /*00cc*/ 	.byte	0x03, 0x1b
        /*00ce*/ 	.short	0x00ff


	//----- nvinfo : EIATTR_MERCURY_ISA_VERSION
	.align		4
        /*00d0*/ 	.byte	0x03, 0x5f
        /*00d2*/ 	.short	0x0101


	//----- nvinfo : EIATTR_INT_WARP_WIDE_INSTR_OFFSETS
	.align		4
        /*00d4*/ 	.byte	0x04, 0x31
        /*00d6*/ 	.short	(.L_48 - .L_47)


	//   ....[0]....
.L_47:
        /*00d8*/ 	.word	0x00000540


	//   ....[1]....
        /*00dc*/ 	.word	0x000005f0


	//----- nvinfo : EIATTR_VRC_CTA_INIT_COUNT
	.align		4
.L_48:
        /*00e0*/ 	.byte	0x02, 0x4a
	.zero		1
	.zero		1


	//----- nvinfo : EIATTR_EXIT_INSTR_OFFSETS
	.align		4
        /*00e4*/ 	.byte	0x04, 0x1c
        /*00e6*/ 	.short	(.L_50 - .L_49)


	//   ....[0]....
.L_49:
        /*00e8*/ 	.word	0x00000090


	//   ....[1]....
        /*00ec*/ 	.word	0x00000120


	//   ....[2]....
        /*00f0*/ 	.word	0x00000660


	//----- nvinfo : EIATTR_CRS_STACK_SIZE
	.align		4
.L_50:
        /*00f4*/ 	.byte	0x04, 0x1e
        /*00f6*/ 	.short	(.L_52 - .L_51)
.L_51:
        /*00f8*/ 	.word	0x00000000


	//----- nvinfo : EIATTR_CBANK_PARAM_SIZE
	.align		4
.L_52:
        /*00fc*/ 	.byte	0x03, 0x19
        /*00fe*/ 	.short	0x0058


	//----- nvinfo : EIATTR_PARAM_CBANK
	.align		4
        /*0100*/ 	.byte	0x04, 0x0a
        /*0102*/ 	.short	(.L_54 - .L_53)
	.align		4
.L_53:
        /*0104*/ 	.word	index@(.nv.constant0._Z3BFSPiS_S_S_iiPViS_S_S1_S1_S1_)
        /*0108*/ 	.short	0x0380
        /*010a*/ 	.short	0x0058


	//----- nvinfo : EIATTR_SW_WAR
	.align		4
.L_54:
        /*010c*/ 	.byte	0x04, 0x36
        /*010e*/ 	.short	(.L_56 - .L_55)
.L_55:
        /*0110*/ 	.word	0x00000008
.L_56:


//--------------------- .nv.info._Z4BFS2PiS_S_S_S_S_iiPViS_S_S1_S1_S1_ --------------------------
	.section	.nv.info._Z4BFS2PiS_S_S_S_S_iiPViS_S_S1_S1_S1_,"",@"SHT_CUDA_INFO"
	.sectionflags	@""
	.align	4


	//----- nvinfo : EIATTR_CUDA_API_VERSION
	.align		4
        /*0000*/ 	.byte	0x04, 0x37
        /*0002*/ 	.short	(.L_58 - .L_57)
.L_57:
        /*0004*/ 	.word	0x00000082


	//----- nvinfo : EIATTR_KPARAM_INFO
	.align		4
.L_58:
        /*0008*/ 	.byte	0x04, 0x17
        /*000a*/ 	.short	(.L_60 - .L_59)
.L_59:
        /*000c*/ 	.word	0x00000000
        /*0010*/ 	.short	0x000d
        /*0012*/ 	.short	0x0060
        /*0014*/ 	.byte	0x00, 0xf5, 0x21, 0x00


	//----- nvinfo : EIATTR_KPARAM_INFO
	.align		4
.L_60:
        /*0018*/ 	.byte	0x04, 0x17
        /*001a*/ 	.short	(.L_62 - .L_61)
.L_61:
        /*001c*/ 	.word	0x00000000
        /*0020*/ 	.short	0x000c
        /*0022*/ 	.short	0x0058
        /*0024*/ 	.byte	0x00, 0xf5, 0x21, 0x00


	//----- nvinfo : EIATTR_KPARAM_INFO
	.align		4
.L_62:
        /*0028*/ 	.byte	0x04, 0x17
        /*002a*/ 	.short	(.L_64 - .L_63)
.L_63:
        /*002c*/ 	.word	0x00000000
        /*0030*/ 	.short	0x000b
        /*0032*/ 	.short	0x0050
        /*0034*/ 	.byte	0x00, 0xf5, 0x21, 0x00


	//----- nvinfo : EIATTR_KPARAM_INFO
	.align		4
.L_64:
        /*0038*/ 	.byte	0x04, 0x17
        /*003a*/ 	.short	(.L_66 - .L_65)
.L_65:
        /*003c*/ 	.word	0x00000000
        /*0040*/ 	.short	0x000a
        /*0042*/ 	.short	0x0048
        /*0044*/ 	.byte	0x00, 0xf5, 0x21, 0x00


	//----- nvinfo : EIATTR_KPARAM_INFO
	.align		4
.L_66:
        /*0048*/ 	.byte	0x04, 0x17
        /*004a*/ 	.short	(.L_68 - .L_67)
.L_67:
        /*004c*/ 	.word	0x00000000
        /*0050*/ 	.short	0x0009
        /*0052*/ 	.short	0x0040
        /*0054*/ 	.byte	0x00, 0xf5, 0x21, 0x00


	//----- nvinfo : EIATTR_KPARAM_INFO
	.align		4
.L_68:
        /*0058*/ 	.byte	0x04, 0x17
        /*005a*/ 	.short	(.L_70 - .L_69)
.L_69:
        /*005c*/ 	.word	0x00000000
        /*0060*/ 	.short	0x0008
        /*0062*/ 	.short	0x0038
        /*0064*/ 	.byte	0x00, 0xf5, 0x21, 0x00


	//----- nvinfo : EIATTR_KPARAM_INFO
	.align		4
.L_70:
        /*0068*/ 	.byte	0x04, 0x17
        /*006a*/ 	.short	(.L_72 - .L_71)
.L_71:
        /*006c*/ 	.word	0x00000000
        /*0070*/ 	.short	0x0007
        /*0072*/ 	.short	0x0034
        /*0074*/ 	.byte	0x00, 0xf0, 0x11, 0x00


	//----- nvinfo : EIATTR_KPARAM_INFO
	.align		4
.L_72:
        /*0078*/ 	.byte	0x04, 0x17
        /*007a*/ 	.short	(.L_74 - .L_73)
.L_73:
        /*007c*/ 	.word	0x00000000
        /*0080*/ 	.short	0x0006
        /*0082*/ 	.short	0x0030
        /*0084*/ 	.byte	0x00, 0xf0, 0x11, 0x00


	//----- nvinfo : EIATTR_KPARAM_INFO
	.align		4
.L_74:
        /*0088*/ 	.byte	0x04, 0x17
        /*008a*/ 	.short	(.L_76 - .L_75)
.L_75:
        /*008c*/ 	.word	0x00000000
        /*0090*/ 	.short	0x0005
        /*0092*/ 	.short	0x0028
        /*0094*/ 	.byte	0x00, 0xf5, 0x21, 0x00


	//----- nvinfo : EIATTR_KPARAM_INFO
	.align		4
.L_76:
        /*0098*/ 	.byte	0x04, 0x17
        /*009a*/ 	.short	(.L_78 - .L_77)
.L_77:
        /*009c*/ 	.word	0x00000000
        /*00a0*/ 	.short	0x0004
        /*00a2*/ 	.short	0x0020
        /*00a4*/ 	.byte	0x00, 0xf5, 0x21, 0x00


	//----- nvinfo : EIATTR_KPARAM_INFO
	.align		4
.L_78:
        /*00a8*/ 	.byte	0x04, 0x17
        /*00aa*/ 	.short	(.L_80 - .L_79)
.L_79:
        /*00ac*/ 	.word	0x00000000
        /*00b0*/ 	.short	0x0003
        /*00b2*/ 	.short	0x0018
        /*00b4*/ 	.byte	0x00, 0xf5, 0x21, 0x00


	//----- nvinfo : EIATTR_KPARAM_INFO
	.align		4
.L_80:
        /*00b8*/ 	.byte	0x04, 0x17
        /*00ba*/ 	.short	(.L_82 - .L_81)
.L_81:
        /*00bc*/ 	.word	0x00000000
        /*00c0*/ 	.short	0x0002
        /*00c2*/ 	.short	0x0010
        /*00c4*/ 	.byte	0x00, 0xf5, 0x21, 0x00


	//----- nvinfo : EIATTR_KPARAM_INFO
	.align		4
.L_82:
        /*00c8*/ 	.byte	0x04, 0x17
        /*00ca*/ 	.short	(.L_84 - .L_83)
.L_83:
        /*00cc*/ 	.word	0x00000000
        /*00d0*/ 	.short	0x0001
        /*00d2*/ 	.short	0x0008
        /*00d4*/ 	.byte	0x00, 0xf5, 0x21, 0x00


	//----- nvinfo : EIATTR_KPARAM_INFO
	.align		4
.L_84:
        /*00d8*/ 	.byte	0x04, 0x17
        /*00da*/ 	.short	(.L_86 - .L_85)
.L_85:
        /*00dc*/ 	.word	0x00000000
        /*00e0*/ 	.short	0x0000
        /*00e2*/ 	.short	0x0000
        /*00e4*/ 	.byte	0x00, 0xf5, 0x21, 0x00


	//----- nvinfo : EIATTR_SPARSE_MMA_MASK
	.align		4
.L_86:
        /*00e8*/ 	.byte	0x03, 0x50
        /*00ea*/ 	.short	0x0000


	//----- nvinfo : EIATTR_MAXREG_COUNT
	.align		4
        /*00ec*/ 	.byte	0x03, 0x1b
        /*00ee*/ 	.short	0x00ff


	//----- nvinfo : EIATTR_MERCURY_ISA_VERSION
	.align		4
        /*00f0*/ 	.byte	0x03, 0x5f
        /*00f2*/ 	.short	0x0101


	//----- nvinfo : EIATTR_INT_WARP_WIDE_INSTR_OFFSETS
	.align		4
        /*00f4*/ 	.byte	0x04, 0x31
        /*00f6*/ 	.short	(.L_88 - .L_87)


	//   ....[0]....
.L_87:
        /*00f8*/ 	.word	0x000012f0


	//   ....[1]....
        /*00fc*/ 	.word	0x00001390


	//----- nvinfo : EIATTR_VRC_CTA_INIT_COUNT
	.align		4
.L_88:
        /*0100*/ 	.byte	0x02, 0x4a
	.zero		1
	.zero		1


	//----- nvinfo : EIATTR_EXIT_INSTR_OFFSETS
	.align		4
        /*0104*/ 	.byte	0x04, 0x1c
        /*0106*/ 	.short	(.L_90 - .L_89)


	//   ....[0]....
.L_89:
        /*0108*/ 	.word	0x00000090


	//   ....[1]....
        /*010c*/ 	.word	0x00000120


	//   ....[2]....
        /*0110*/ 	.word	0x00001400


	//----- nvinfo : EIATTR_CRS_STACK_SIZE
	.align		4
.L_90:
        /*0114*/ 	.byte	0x04, 0x1e
        /*0116*/ 	.short	(.L_92 - .L_91)
.L_91:
        /*0118*/ 	.word	0x00000000


	//----- nvinfo : EIATTR_CBANK_PARAM_SIZE
	.align		4
.L_92:
        /*011c*/ 	.byte	0x03, 0x19
        /*011e*/ 	.short	0x0068


	//----- nvinfo : EIATTR_PARAM_CBANK
	.align		4
        /*0120*/ 	.byte	0x04, 0x0a
        /*0122*/ 	.short	(.L_94 - .L_93)
	.align		4
.L_93:
        /*0124*/ 	.word	index@(.nv.constant0._Z4BFS2PiS_S_S_S_S_iiPViS_S_S1_S1_S1_)
        /*0128*/ 	.short	0x0380
        /*012a*/ 	.short	0x0068


	//----- nvinfo : EIATTR_SW_WAR
	.align		4
.L_94:
        /*012c*/ 	.byte	0x04, 0x36
        /*012e*/ 	.short	(.L_96 - .L_95)
.L_95:
        /*0130*/ 	.word	0x00000008
.L_96:


//--------------------- .nv.callgraph             --------------------------
	.section	.nv.callgraph,"",@"SHT_CUDA_CALLGRAPH"
	.align	4
	.sectionentsize	8
	.align		4
        /*0000*/ 	.word	0x00000000
	.align		4
        /*0004*/ 	.word	0xffffffff
	.align		4
        /*0008*/ 	.word	0x00000000
	.align		4
        /*000c*/ 	.word	0xfffffffe
	.align		4
        /*0010*/ 	.word	0x00000000
	.align		4
        /*0014*/ 	.word	0xfffffffd
	.align		4
        /*0018*/ 	.word	0x00000000
	.align		4
        /*001c*/ 	.word	0xfffffffc


//--------------------- .nv.constant4             --------------------------
	.section	.nv.constant4,"a",@progbits
	.align	8
	.align		8
.nv.constant4:
        /*0000*/ 	.dword	precalc_xorwow_matrix
	.align		8
        /*0008*/ 	.dword	precalc_xorwow_offset_matrix
	.align		8
        /*0010*/ 	.dword	mrg32k3aM1
	.align		8
        /*0018*/ 	.dword	mrg32k3aM2
	.align		8
        /*0020*/ 	.dword	mrg32k3aM1SubSeq
	.align		8
        /*0028*/ 	.dword	mrg32k3aM2SubSeq
	.align		8
        /*0030*/ 	.dword	mrg32k3aM1Seq
	.align		8
        /*0038*/ 	.dword	mrg32k3aM2Seq


//--------------------- .nv.constant3             --------------------------
	.section	.nv.constant3,"a",@progbits
	.align	8
.nv.constant3:
	.type		__cr_lgamma_table,@object
	.size		__cr_lgamma_table,(.L_8 - __cr_lgamma_table)
__cr_lgamma_table:
        /*0000*/ 	.byte	0x00, 0x00, 0x00, 0x00, 0x00, 0x00, 0x00, 0x00, 0x00, 0x00, 0x00, 0x00, 0x00, 0x00, 0x00, 0x00
        /*0010*/ 	.byte	0xef, 0x39, 0xfa, 0xfe, 0x42, 0x2e, 0xe6, 0x3f, 0x02, 0x20, 0x2a, 0xfa, 0x0b, 0xab, 0xfc, 0x3f
        /*0020*/ 	.byte	0xf9, 0x2c, 0x92, 0x7c, 0xa7, 0x6c, 0x09, 0x40, 0xc9, 0x79, 0x44, 0x3c, 0x64, 0x26, 0x13, 0x40
        /*0030*/ 	.byte	0xca, 0x01, 0xcf, 0x3a, 0x27, 0x51, 0x1a, 0x40, 0x30, 0xcc, 0x2d, 0xf3, 0xe1, 0x0c, 0x21, 0x40
        /*0040*/ 	.byte	0x0d, 0xb7, 0xfc, 0x82, 0x8e, 0x35, 0x25, 0x40
.L_8:


//--------------------- .text._Z3BFSPiS_S_S_iiPViS_S_S1_S1_S1_ --------------------------
	.section	.text._Z3BFSPiS_S_S_iiPViS_S_S1_S1_S1_,"ax",@progbits
	.align	128
        .global         _Z3BFSPiS_S_S_iiPViS_S_S1_S1_S1_
        .type           _Z3BFSPiS_S_S_iiPViS_S_S1_S1_S1_,@function
        .size           _Z3BFSPiS_S_S_iiPViS_S_S1_S1_S1_,(.L_x_27 - _Z3BFSPiS_S_S_iiPViS_S_S1_S1_S1_)
        .other          _Z3BFSPiS_S_S_iiPViS_S_S1_S1_S1_,@"STO_CUDA_ENTRY STV_DEFAULT"
_Z3BFSPiS_S_S_iiPViS_S_S1_S1_S1_:
.text._Z3BFSPiS_S_S_iiPViS_S_S1_S1_S1_:
[----:B------:R-:W-:Y:S08]  /*0000*/  LDC R1, c[0x0][0x37c] ;  /* 0x0000df00ff017b82 */ /* 0x000ff00000000800 */
[----:B------:R-:W0:Y:S01]  /*0010*/  LDC.64 R2, c[0x0][0x398] ;  /* 0x0000e600ff027b82 */ /* 0x000e220000000a00 */
[----:B------:R-:W0:Y:S02]  /*0020*/  LDCU.64 UR4, c[0x0][0x358] ;  /* 0x00006b00ff0477ac */ /* 0x000e240008000a00 */
[----:B0-----:R-:W2:Y:S05]  /*0030*/  LDG.E R2, desc[UR4][R2.64] ;  /* 0x0000000402027981 */ /* 0x001eaa000c1e1900 */
[----:B------:R-:W0:Y:S01]  /*0040*/  S2UR UR6, SR_CTAID.X ;  /* 0x00000000000679c3 */ /* 0x000e220000002500 */
[----:B------:R-:W0:Y:S07]  /*0050*/  S2R R0, SR_TID.X ;  /* 0x0000000000007919 */ /* 0x000e2e0000002100 */
[----:B------:R-:W0:Y:S02]  /*0060*/  LDC R5, c[0x0][0x360] ;  /* 0x0000d800ff057b82 */ /* 0x000e240000000800 */
[----:B0-----:R-:W-:-:S05]  /*0070*/  IMAD R5, R5, UR6, R0 ;  /* 0x0000000605057c24 */ /* 0x001fca000f8e0200 */
[----:B--2---:R-:W-:-:S13]  /*0080*/  ISETP.GE.AND P0, PT, R5, R2, PT ;  /* 0x000000020500720c */ /* 0x004fda0003f06270 */
[----:B------:R-:W-:Y:S05]  /*0090*/  @P0 EXIT ;  /* 0x000000000000094d */ /* 0x000fea0003800000 */
[----:B------:R-:W0:Y:S02]  /*00a0*/  LDC.64 R2, c[0x0][0x390] ;  /* 0x0000e400ff027b82 */ /* 0x000e240000000a00 */
[----:B0-----:R-:W-:-:S06]  /*00b0*/  IMAD.WIDE R2, R5, 0x4, R2 ;  /* 0x0000000405027825 */ /* 0x001fcc00078e0202 */
[----:B------:R-:W0:Y:S01]  /*00c0*/  LDC.64 R4, c[0x0][0x380] ;  /* 0x0000e000ff047b82 */ /* 0x000e220000000a00 */
[----:B------:R-:W0:Y:S02]  /*00d0*/  LDG.E R9, desc[UR4][R2.64] ;  /* 0x0000000402097981 */ /* 0x000e24000c1e1900 */
[----:B0-----:R-:W-:-:S05]  /*00e0*/  IMAD.WIDE R4, R9, 0x4, R4 ;  /* 0x0000000409047825 */ /* 0x001fca00078e0204 */
[----:B------:R-:W2:Y:S04]  /*00f0*/  LDG.E R11, desc[UR4][R4.64] ;  /* 0x00000004040b7981 */ /* 0x000ea8000c1e1900 */
[----:B------:R-:W2:Y:S02]  /*0100*/  LDG.E R0, desc[UR4][R4.64+0x4] ;  /* 0x0000040404007981 */ /* 0x000ea4000c1e1900 */
[----:B--2---:R-:W-:-:S13]  /*0110*/  ISETP.GE.AND P0, PT, R11, R0, PT ;  /* 0x000000000b00720c */ /* 0x004fda0003f06270 */
[----:B------:R-:W-:Y:S05]  /*0120*/  @P0 EXIT ;  /* 0x000000000000094d */ /* 0x000fea0003800000 */
[----:B------:R-:W0:Y:S01]  /*0130*/  LDC.64 R2, c[0x0][0x3c0] ;  /* 0x0000f000ff027b82 */ /* 0x000e220000000a00 */
[----:B------:R-:W-:-:S07]  /*0140*/  IMAD.MOV.U32 R5, RZ, RZ, R11 ;  /* 0x000000ffff057224 */ /* 0x000fce00078e000b */
[----:B------:R-:W1:Y:S01]  /*0150*/  LDC.64 R6, c[0x0][0x3c8] ;  /* 0x0000f200ff067b82 */ /* 0x000e620000000a00 */
[----:B0-----:R-:W-:-:S04]  /*0160*/  IMAD.WIDE R2, R9, 0x4, R2 ;  /* 0x0000000409027825 */ /* 0x001fc800078e0202 */
[----:B-1----:R-:W-:-:S07]  /*0170*/  IMAD.WIDE R6, R9, 0x4, R6 ;  /* 0x0000000409067825 */ /* 0x002fce00078e0206 */
.L_x_8:
[----:B0-----:R-:W0:Y:S08]  /*0180*/  LDC.64 R10, c[0x0][0x388] ;  /* 0x0000e200ff0a7b82 */ /* 0x001e300000000a00 */
[----:B-1----:R-:W1:Y:S01]  /*0190*/  LDC.64 R8, c[0x0][0x3d0] ;  /* 0x0000f400ff087b82 */ /* 0x002e620000000a00 */
[----:B0-----:R-:W-:-:S05]  /*01a0*/  IMAD.WIDE R10, R5, 0x4, R10 ;  /* 0x00000004050a7825 */ /* 0x001fca00078e020a */
[----:B------:R-:W1:Y:S01]  /*01b0*/  LDG.E R4, desc[UR4][R10.64] ;  /* 0x000000040a047981 */ /* 0x000e62000c1e1900 */
[----:B------:R-:W-:Y:S01]  /*01c0*/  VIADD R5, R5, 0x1 ;  /* 0x0000000105057836 */ /* 0x000fe20000000000 */
[----:B------:R-:W-:Y:S01]  /*01d0*/  BSSY B0, `(.L_x_0) ;  /* 0x0000009000007945 */ /* 0x000fe20003800000 */
[----:B------:R-:W-:-:S03]  /*01e0*/  IMAD.MOV.U32 R13, RZ, RZ, 0x1 ;  /* 0x00000001ff0d7424 */ /* 0x000fc600078e00ff */
[----:B------:R-:W-:Y:S01]  /*01f0*/  ISETP.NE.AND P0, PT, R5, R0, PT ;  /* 0x000000000500720c */ /* 0x000fe20003f05270 */
[----:B-1----:R-:W-:-:S12]  /*0200*/  IMAD.WIDE R8, R4, 0x4, R8 ;  /* 0x0000000404087825 */ /* 0x002fd800078e0208 */
.L_x_1:
[----:B------:R-:W-:Y:S01]  /*0210*/  HFMA2 R12, -RZ, RZ, 0, 0 ;  /* 0x00000000ff0c7431 */ /* 0x000fe200000001ff */
[----:B------:R-:W-:Y:S05]  /*0220*/  YIELD ;  /* 0x0000000000007946 */ /* 0x000fea0003800000 */
[----:B------:R-:W2:Y:S02]  /*0230*/  ATOMG.E.CAS.STRONG.GPU PT, R10, [R8], R12, R13 ;  /* 0x0000000c080a73a9 */ /* 0x000ea400001ee10d */
[----:B--2---:R-:W-:-:S13]  /*0240*/  ISETP.NE.AND P1, PT, R10, RZ, PT ;  /* 0x000000ff0a00720c */ /* 0x004fda0003f25270 */
[----:B------:R-:W-:Y:S05]  /*0250*/  @P1 BRA `(.L_x_1) ;  /* 0xfffffffc00ec1947 */ /* 0x000fea000383ffff */
[----:B------:R-:W-:Y:S05]  /*0260*/  BSYNC B0 ;  /* 0x0000000000007941 */ /* 0x000fea0003800000 */
.L_x_0:
[----:B------:R-:W0:Y:S08]  /*0270*/  LDC.64 R12, c[0x0][0x3c0] ;  /* 0x0000f000ff0c7b82 */ /* 0x000e300000000a00 */
[----:B------:R-:W1:Y:S01]  /*0280*/  LDC.64 R10, c[0x0][0x3c8] ;  /* 0x0000f200ff0a7b82 */ /* 0x000e620000000a00 */
[----:B0-----:R-:W-:-:S05]  /*0290*/  IMAD.WIDE R12, R4, 0x4, R12 ;  /* 0x00000004040c7825 */ /* 0x001fca00078e020c */
[----:B------:R-:W2:Y:S01]  /*02a0*/  LDG.E.STRONG.SYS R14, desc[UR4][R12.64] ;  /* 0x000000040c0e7981 */ /* 0x000ea2000c1f5900 */
[----:B------:R-:W-:Y:S04]  /*02b0*/  BSSY.RECONVERGENT B1, `(.L_x_2) ;  /* 0x000001f000017945 */ /* 0x000fe80003800200 */
[----:B------:R-:W-:Y:S01]  /*02c0*/  BSSY.RELIABLE B0, `(.L_x_3) ;  /* 0x000000e000007945 */ /* 0x000fe20003800100 */
[----:B-1----:R-:W-:Y:S01]  /*02d0*/  IMAD.WIDE R10, R4, 0x4, R10 ;  /* 0x00000004040a7825 */ /* 0x002fe200078e020a */
[----:B--2---:R-:W-:-:S13]  /*02e0*/  ISETP.NE.AND P1, PT, R14, RZ, PT ;  /* 0x000000ff0e00720c */ /* 0x004fda0003f25270 */
[----:B------:R-:W-:Y:S05]  /*02f0*/  @P1 BRA `(.L_x_4) ;  /* 0x0000000000281947 */ /* 0x000fea0003800000 */
[----:B------:R-:W2:Y:S02]  /*0300*/  LDG.E.STRONG.SYS R14, desc[UR4][R10.64] ;  /* 0x000000040a0e7981 */ /* 0x000ea4000c1f5900 */
[----:B--2---:R-:W-:-:S13]  /*0310*/  ISETP.NE.AND P1, PT, R14, RZ, PT ;  /* 0x000000ff0e00720c */ /* 0x004fda0003f25270 */
[----:B------:R-:W-:Y:S05]  /*0320*/  @!P1 BREAK.RELIABLE B0 ;  /* 0x0000000000009942 */ /* 0x000fea0003800100 */
[----:B------:R-:W-:Y:S05]  /*0330*/  @P1 BRA `(.L_x_4) ;  /* 0x0000000000181947 */ /* 0x000fea0003800000 */
[----:B------:R-:W2:Y:S04]  /*0340*/  LDG.E.STRONG.SYS R15, desc[UR4][R2.64] ;  /* 0x00000004020f7981 */ /* 0x000ea8000c1f5900 */
[----:B--2---:R0:W-:Y:S04]  /*0350*/  STG.E.STRONG.SYS desc[UR4][R12.64], R15 ;  /* 0x0000000f0c007986 */ /* 0x0041e8000c115904 */
[----:B------:R-:W2:Y:S01]  /*0360*/  LDG.E.STRONG.SYS R17, desc[UR4][R6.64] ;  /* 0x0000000406117981 */ /* 0x000ea2000c1f5900 */
[----:B------:R-:W-:-:S03]  /*0370*/  PRMT R14, RZ, 0x7610, R14 ;  /* 0x00007610ff0e7816 */ /* 0x000fc6000000000e */
[----:B--2---:R0:W-:Y:S01]  /*0380*/  STG.E.STRONG.SYS desc[UR4][R10.64], R17 ;  /* 0x000000110a007986 */ /* 0x0041e2000c115904 */
[----:B------:R-:W-:Y:S05]  /*0390*/  BRA `(.L_x_5) ;  /* 0x0000000000407947 */ /* 0x000fea0003800000 */
.L_x_4:
[----:B------:R-:W-:Y:S05]  /*03a0*/  BSYNC.RELIABLE B0 ;  /* 0x0000000000007941 */ /* 0x000fea0003800100 */
.L_x_3:
[----:B------:R-:W2:Y:S04]  /*03b0*/  LDG.E.STRONG.SYS R14, desc[UR4][R12.64] ;  /* 0x000000040c0e7981 */ /* 0x000ea8000c1f5900 */
[----:B------:R-:W2:Y:S02]  /*03c0*/  LDG.E.STRONG.SYS R15, desc[UR4][R2.64] ;  /* 0x00000004020f7981 */ /* 0x000ea4000c1f5900 */
[----:B--2---:R-:W-:-:S13]  /*03d0*/  ISETP.GT.AND P1, PT, R14, R15, PT ;  /* 0x0000000f0e00720c */ /* 0x004fda0003f24270 */
[----:B------:R-:W2:Y:S04]  /*03e0*/  @P1 LDG.E.STRONG.SYS R15, desc[UR4][R2.64] ;  /* 0x00000004020f1981 */ /* 0x000ea8000c1f5900 */
[----:B--2---:R1:W-:Y:S04]  /*03f0*/  @P1 STG.E.STRONG.SYS desc[UR4][R12.64], R15 ;  /* 0x0000000f0c001986 */ /* 0x0043e8000c115904 */
[----:B------:R-:W2:Y:S04]  /*0400*/  LDG.E.STRONG.SYS R14, desc[UR4][R10.64] ;  /* 0x000000040a0e7981 */ /* 0x000ea8000c1f5900 */
[----:B------:R-:W2:Y:S02]  /*0410*/  LDG.E.STRONG.SYS R17, desc[UR4][R6.64] ;  /* 0x0000000406117981 */ /* 0x000ea4000c1f5900 */
[----:B--2---:R-:W-:-:S13]  /*0420*/  ISETP.GE.AND P2, PT, R14, R17, PT ;  /* 0x000000110e00720c */ /* 0x004fda0003f46270 */
[----:B------:R-:W2:Y:S01]  /*0430*/  @!P2 LDG.E.STRONG.SYS R17, desc[UR4][R6.64] ;  /* 0x000000040611a981 */ /* 0x000ea2000c1f5900 */
[----:B------:R-:W-:Y:S01]  /*0440*/  IMAD.MOV.U32 R16, RZ, RZ, 0x1 ;  /* 0x00000001ff107424 */ /* 0x000fe200078e00ff */
[----:B------:R-:W-:Y:S01]  /*0450*/  PRMT R14, RZ, 0x7610, R14 ;  /* 0x00007610ff0e7816 */ /* 0x000fe2000000000e */
[----:B------:R-:W-:-:S03]  /*0460*/  IMAD.MOV.U32 R18, RZ, RZ, 0x1 ;  /* 0x00000001ff127424 */ /* 0x000fc600078e00ff */
[----:B------:R-:W-:-:S04]  /*0470*/  @P1 PRMT R14, R16, 0x7610, R14 ;  /* 0x00007610100e1816 */ /* 0x000fc8000000000e */
[----:B------:R-:W-:Y:S01]  /*0480*/  @!P2 PRMT R14, R18, 0x7610, R14 ;  /* 0x00007610120ea816 */ /* 0x000fe2000000000e */
[----:B--2---:R1:W-:Y:S06]  /*0490*/  @!P2 STG.E.STRONG.SYS desc[UR4][R10.64], R17 ;  /* 0x000000110a00a986 */ /* 0x0043ec000c115904 */
.L_x_5:
[----:B------:R-:W-:Y:S05]  /*04a0*/  BSYNC.RECONVERGENT B1 ;  /* 0x0000000000017941 */ /* 0x000fea0003800200 */
.L_x_2:
[----:B01----:R-:W0:Y:S02]  /*04b0*/  LDC.64 R10, c[0x0][0x3b8] ;  /* 0x0000ee00ff0a7b82 */ /* 0x003e240000000a00 */
[----:B0-----:R-:W-:-:S05]  /*04c0*/  IMAD.WIDE R10, R4, 0x4, R10 ;  /* 0x00000004040a7825 */ /* 0x001fca00078e020a */
[----:B------:R-:W2:Y:S01]  /*04d0*/  LDG.E R13, desc[UR4][R10.64] ;  /* 0x000000040a0d7981 */ /* 0x000ea2000c1e1900 */
[----:B------:R-:W-:Y:S01]  /*04e0*/  PRMT R12, R14, 0x9910, RZ ;  /* 0x000099100e0c7816 */ /* 0x000fe200000000ff */
[----:B------:R-:W-:Y:S03]  /*04f0*/  BSSY.RECONVERGENT B1, `(.L_x_6) ;  /* 0x0000014000017945 */ /* 0x000fe60003800200 */
[----:B------:R-:W-:Y:S02]  /*0500*/  ISETP.EQ.AND P2, PT, R12, RZ, PT ;  /* 0x000000ff0c00720c */ /* 0x000fe40003f42270 */
[----:B--2---:R-:W-:-:S13]  /*0510*/  ISETP.GT.AND P1, PT, R13, -0x1, PT ;  /* 0xffffffff0d00780c */ /* 0x004fda0003f24270 */
[----:B------:R-:W-:Y:S05]  /*0520*/  @P1 BRA P2, `(.L_x_7) ;  /* 0x0000000000401947 */ /* 0x000fea0001000000 */
[----:B------:R-:W0:Y:S01]  /*0530*/  S2R R15, SR_LANEID ;  /* 0x00000000000f7919 */ /* 0x000e220000000000 */
[----:B------:R-:W-:Y:S01]  /*0540*/  VOTEU.ANY UR6, UPT, PT ;  /* 0x0000000000067886 */ /* 0x000fe200038e0100 */
[----:B------:R-:W1:Y:S01]  /*0550*/  LDC.64 R12, c[0x0][0x3b0] ;  /* 0x0000ec00ff0c7b82 */ /* 0x000e620000000a00 */
[----:B------:R-:W0:Y:S01]  /*0560*/  FLO.U32 R16, UR6 ;  /* 0x0000000600107d00 */ /* 0x000e2200080e0000 */
[----:B------:R-:W-:Y:S07]  /*0570*/  STG.E desc[UR4][R10.64], RZ ;  /* 0x000000ff0a007986 */ /* 0x000fee000c101904 */
[----:B------:R-:W1:Y:S01]  /*0580*/  POPC R19, UR6 ;  /* 0x0000000600137d09 */ /* 0x000e620008000000 */
[----:B0-----:R-:W-:Y:S01]  /*0590*/  ISETP.EQ.U32.AND P1, PT, R16, R15, PT ;  /* 0x0000000f1000720c */ /* 0x001fe20003f22070 */
[----:B------:R-:W0:Y:S01]  /*05a0*/  S2R R18, SR_LTMASK ;  /* 0x0000000000127919 */ /* 0x000e220000003900 */
[----:B------:R-:W2:Y:S11]  /*05b0*/  LDC.64 R14, c[0x0][0x3a8] ;  /* 0x0000ea00ff0e7b82 */ /* 0x000eb60000000a00 */
[----:B-1----:R-:W3:Y:S01]  /*05c0*/  @P1 ATOMG.E.ADD.STRONG.GPU PT, R13, desc[UR4][R12.64], R19 ;  /* 0x800000130c0d19a8 */ /* 0x002ee200081ef104 */
[----:B0-----:R-:W-:-:S06]  /*05d0*/  LOP3.LUT R18, R18, UR6, RZ, 0xc0, !PT ;  /* 0x0000000612127c12 */ /* 0x001fcc000f8ec0ff */
[----:B------:R-:W0:Y:S01]  /*05e0*/  POPC R18, R18 ;  /* 0x0000001200127309 */ /* 0x000e220000000000 */
[----:B---3--:R-:W0:Y:S02]  /*05f0*/  SHFL.IDX PT, R17, R13, R16, 0x1f ;  /* 0x00001f100d117589 */ /* 0x008e2400000e0000 */
[----:B0-----:R-:W-:-:S05]  /*0600*/  IADD3 R17, PT, PT, R17, R18, RZ ;  /* 0x0000001211117210 */ /* 0x001fca0007ffe0ff */
[----:B--2---:R-:W-:-:S05]  /*0610*/  IMAD.WIDE R14, R17, 0x4, R14 ;  /* 0x00000004110e7825 */ /* 0x004fca00078e020e */
[----:B------:R0:W-:Y:S02]  /*0620*/  STG.E.STRONG.SYS desc[UR4][R14.64], R4 ;  /* 0x000000040e007986 */ /* 0x0001e4000c115904 */
.L_x_7:
[----:B------:R-:W-:Y:S05]  /*0630*/  BSYNC.RECONVERGENT B1 ;  /* 0x0000000000017941 */ /* 0x000fea0003800200 */
.L_x_6:
[----:B------:R1:W-:Y:S01]  /*0640*/  STG.E.STRONG.SYS desc[UR4][R8.64], RZ ;  /* 0x000000ff08007986 */ /* 0x0003e2000c115904 */
[----:B------:R-:W-:Y:S05]  /*0650*/  @P0 BRA `(.L_x_8) ;  /* 0xfffffff800c80947 */ /* 0x000fea000383ffff */
[----:B------:R-:W-:Y:S05]  /*0660*/  EXIT ;  /* 0x000000000000794d */ /* 0x000fea0003800000 */
.L_x_9:
[----:B------:R-:W-:-:S00]  /*0670*/  BRA `(.L_x_9) ;  /* 0xfffffffc00fc7947 */ /* 0x000fc0000383ffff */
[----:B------:R-:W-:-:S00]  /*0680*/  NOP ;  /* 0x0000000000007918 */ /* 0x000fc00000000000 */
[----:B------:R-:W-:-:S00]  /*0690*/  NOP ;  /* 0x0000000000007918 */ /* 0x000fc00000000000 */
[----:B------:R-:W-:-:S00]  /*06a0*/  NOP ;  /* 0x0000000000007918 */ /* 0x000fc00000000000 */
[----:B------:R-:W-:-:S00]  /*06b0*/  NOP ;  /* 0x0000000000007918 */ /* 0x000fc00000000000 */
[----:B------:R-:W-:-:S00]  /*06c0*/  NOP ;  /* 0x0000000000007918 */ /* 0x000fc00000000000 */
[----:B------:R-:W-:-:S00]  /*06d0*/  NOP ;  /* 0x0000000000007918 */ /* 0x000fc00000000000 */
[----:B------:R-:W-:-:S00]  /*06e0*/  NOP ;  /* 0x0000000000007918 */ /* 0x000fc00000000000 */
[----:B------:R-:W-:-:S00]  /*06f0*/  NOP ;  /* 0x0000000000007918 */ /* 0x000fc00000000000 */
.L_x_27:


//--------------------- .text._Z4BFS2PiS_S_S_S_S_iiPViS_S_S1_S1_S1_ --------------------------
	.section	.text._Z4BFS2PiS_S_S_S_S_iiPViS_S_S1_S1_S1_,"ax",@progbits
	.align	128
        .global         _Z4BFS2PiS_S_S_S_S_iiPViS_S_S1_S1_S1_
        .type           _Z4BFS2PiS_S_S_S_S_iiPViS_S_S1_S1_S1_,@function
        .size           _Z4BFS2PiS_S_S_S_S_iiPViS_S_S1_S1_S1_,(.L_x_28 - _Z4BFS2PiS_S_S_S_S_iiPViS_S_S1_S1_S1_)
        .other          _Z4BFS2PiS_S_S_S_S_iiPViS_S_S1_S1_S1_,@"STO_CUDA_ENTRY STV_DEFAULT"
_Z4BFS2PiS_S_S_S_S_iiPViS_S_S1_S1_S1_:
.text._Z4BFS2PiS_S_S_S_S_iiPViS_S_S1_S1_S1_:
        /* <DEDUP_REMOVED lines=19> */
.L_x_25:
[----:B0-----:R-:W0:Y:S08]  /*0130*/  LDC.64 R4, c[0x0][0x388] ;  /* 0x0000e200ff047b82 */ /* 0x001e300000000a00 */
[----:B-12---:R-:W1:Y:S01]  /*0140*/  LDC.64 R12, c[0x0][0x3e0] ;  /* 0x0000f800ff0c7b82 */ /* 0x006e620000000a00 */
[----:B0-----:R-:W-:-:S05]  /*0150*/  IMAD.WIDE R4, R3, 0x4, R4 ;  /* 0x0000000403047825 */ /* 0x001fca00078e0204 */
[----:B------:R-:W1:Y:S01]  /*0160*/  LDG.E R2, desc[UR4][R4.64] ;  /* 0x0000000404027981 */ /* 0x000e62000c1e1900 */
[----:B------:R-:W-:Y:S01]  /*0170*/  IADD3 R3, PT, PT, R3, 0x1, RZ ;  /* 0x0000000103037810 */ /* 0x000fe20007ffe0ff */
[----:B------:R-:W-:Y:S01]  /*0180*/  HFMA2 R7, -RZ, RZ, 0, 5.9604644775390625e-08 ;  /* 0x00000001ff077431 */ /* 0x000fe200000001ff */
[----:B------:R-:W-:Y:S02]  /*0190*/  BSSY B0, `(.L_x_10) ;  /* 0x0000008000007945 */ /* 0x000fe40003800000 */
[----:B------:R-:W-:Y:S01]  /*01a0*/  ISETP.NE.AND P0, PT, R3, R0, PT ;  /* 0x000000000300720c */ /* 0x000fe20003f05270 */
[----:B-1----:R-:W-:-:S12]  /*01b0*/  IMAD.WIDE R12, R2, 0x4, R12 ;  /* 0x00000004020c7825 */ /* 0x002fd800078e020c */
.L_x_11:
[----:B------:R-:W-:Y:S01]  /*01c0*/  MOV R6, RZ ;  /* 0x000000ff00067202 */ /* 0x000fe20000000f00 */
[----:B------:R-:W-:Y:S05]  /*01d0*/  YIELD ;  /* 0x0000000000007946 */ /* 0x000fea0003800000 */
[----:B------:R-:W2:Y:S02]  /*01e0*/  ATOMG.E.CAS.STRONG.GPU PT, R4, [R12], R6, R7 ;  /* 0x000000060c0473a9 */ /* 0x000ea400001ee107 */
[----:B--2---:R-:W-:-:S13]  /*01f0*/  ISETP.NE.AND P1, PT, R4, RZ, PT ;  /* 0x000000ff0400720c */ /* 0x004fda0003f25270 */
[----:B------:R-:W-:Y:S05]  /*0200*/  @P1 BRA `(.L_x_11) ;  /* 0xfffffffc00ec1947 */ /* 0x000fea000383ffff */
[----:B------:R-:W-:Y:S05]  /*0210*/  BSYNC B0 ;  /* 0x0000000000007941 */ /* 0x000fea0003800000 */
.L_x_10:
[----:B------:R-:W0:Y:S02]  /*0220*/  LDC.64 R4, c[0x0][0x390] ;  /* 0x0000e400ff047b82 */ /* 0x000e240000000a00 */
[----:B0-----:R-:W-:-:S05]  /*0230*/  IMAD.WIDE R4, R2, 0x4, R4 ;  /* 0x0000000402047825 */ /* 0x001fca00078e0204 */
[----:B------:R-:W2:Y:S04]  /*0240*/  LDG.E R6, desc[UR4][R4.64] ;  /* 0x0000000404067981 */ /* 0x000ea8000c1e1900 */
[----:B------:R-:W2:Y:S01]  /*0250*/  LDG.E R9, desc[UR4][R4.64+0x4] ;  /* 0x0000040404097981 */ /* 0x000ea2000c1e1900 */
[----:B------:R-:W-:Y:S01]  /*0260*/  BSSY.RECONVERGENT B0, `(.L_x_12) ;  /* 0x00000f7000007945 */ /* 0x000fe20003800200 */
[----:B------:R-:W-:Y:S01]  /*0270*/  HFMA2 R7, -RZ, RZ, -0.0 , 0 ;  /* 0x80000000ff077431 */ /* 0x000fe200000001ff */
[----:B------:R-:W-:Y:S02]  /*0280*/  MOV R8, 0x7fffffff ;  /* 0x7fffffff00087802 */ /* 0x000fe40000000f00 */
[----:B--2---:R-:W-:-:S13]  /*0290*/  ISETP.GE.AND P1, PT, R6, R9, PT ;  /* 0x000000090600720c */ /* 0x004fda0003f26270 */
[----:B------:R-:W-:Y:S05]  /*02a0*/  @P1 BRA `(.L_x_13) ;  /* 0x0000000c00c81947 */ /* 0x000fea0003800000 */
[----:B------:R-:W-:Y:S01]  /*02b0*/  MOV R4, R6 ;  /* 0x0000000600047202 */ /* 0x000fe20000000f00 */
[----:B------:R-:W-:Y:S01]  /*02c0*/  BSSY.RECONVERGENT B1, `(.L_x_14) ;  /* 0x0000073000017945 */ /* 0x000fe20003800200 */
[----:B------:R-:W-:Y:S02]  /*02d0*/  MOV R7, 0x80000000 ;  /* 0x8000000000077802 */ /* 0x000fe40000000f00 */
[-C--:B------:R-:W-:Y:S02]  /*02e0*/  IADD3 R5, PT, PT, -R9, R4.reuse, RZ ;  /* 0x0000000409057210 */ /* 0x080fe40007ffe1ff */
[----:B------:R-:W-:Y:S02]  /*02f0*/  MOV R8, 0x7fffffff ;  /* 0x7fffffff00087802 */ /* 0x000fe40000000f00 */
[----:B------:R-:W-:Y:S02]  /*0300*/  ISETP.GT.U32.AND P1, PT, R5, -0x10, PT ;  /* 0xfffffff00500780c */ /* 0x000fe40003f24070 */
[----:B------:R-:W-:-:S11]  /*0310*/  IADD3 R5, PT, PT, R9, -R4, RZ ;  /* 0x8000000409057210 */ /* 0x000fd60007ffe0ff */
[----:B------:R-:W-:Y:S05]  /*0320*/  @P1 BRA `(.L_x_15) ;  /* 0x0000000400b01947 */ /* 0x000fea0003800000 */
[----:B------:R-:W-:Y:S02]  /*0330*/  LOP3.LUT R6, R5, 0xfffffff0, RZ, 0xc0, !PT ;  /* 0xfffffff005067812 */ /* 0x000fe400078ec0ff */
[----:B------:R-:W-:Y:S02]  /*0340*/  MOV R7, 0x80000000 ;  /* 0x8000000000077802 */ /* 0x000fe40000000f00 */
[----:B------:R-:W-:Y:S02]  /*0350*/  MOV R8, 0x7fffffff ;  /* 0x7fffffff00087802 */ /* 0x000fe40000000f00 */
[----:B------:R-:W-:-:S07]  /*0360*/  IADD3 R6, PT, PT, -R6, RZ, RZ ;  /* 0x000000ff06067210 */ /* 0x000fce0007ffe1ff */
.L_x_16:
[----:B------:R-:W0:Y:S08]  /*0370*/  LDC.64 R22, c[0x0][0x398] ;  /* 0x0000e600ff167b82 */ /* 0x000e300000000a00 */
[----:B------:R-:W1:Y:S08]  /*0380*/  LDC.64 R14, c[0x0][0x3d0] ;  /* 0x0000f400ff0e7b82 */ /* 0x000e700000000a00 */
[----:B------:R-:W2:Y:S01]  /*0390*/  LDC.64 R18, c[0x0][0x3d8] ;  /* 0x0000f600ff127b82 */ /* 0x000ea20000000a00 */
[----:B0-----:R-:W-:-:S05]  /*03a0*/  IMAD.WIDE R22, R4, 0x4, R22 ;  /* 0x0000000404167825 */ /* 0x001fca00078e0216 */
[----:B------:R-:W1:Y:S04]  /*03b0*/  LDG.E R27, desc[UR4][R22.64] ;  /* 0x00000004161b7981 */ /* 0x000e68000c1e1900 */
[----:B------:R-:W3:Y:S04]  /*03c0*/  LDG.E R29, desc[UR4][R22.64+0x4] ;  /* 0x00000404161d7981 */ /* 0x000ee8000c1e1900 */
[----:B------:R-:W4:Y:S04]  /*03d0*/  LDG.E R11, desc[UR4][R22.64+0x8] ;  /* 0x00000804160b7981 */ /* 0x000f28000c1e1900 */
[----:B------:R-:W5:Y:S01]  /*03e0*/  LDG.E R21, desc[UR4][R22.64+0xc] ;  /* 0x00000c0416157981 */ /* 0x000f62000c1e1900 */
[----:B-1----:R-:W-:-:S04]  /*03f0*/  IMAD.WIDE R24, R27, 0x4, R14 ;  /* 0x000000041b187825 */ /* 0x002fc800078e020e */
[----:B--2---:R-:W-:Y:S02]  /*0400*/  IMAD.WIDE R26, R27, 0x4, R18 ;  /* 0x000000041b1a7825 */ /* 0x004fe400078e0212 */
[----:B------:R-:W2:Y:S02]  /*0410*/  LDG.E.STRONG.SYS R25, desc[UR4][R24.64] ;  /* 0x0000000418197981 */ /* 0x000ea4000c1f5900 */
[C---:B---3--:R-:W-:Y:S02]  /*0420*/  IMAD.WIDE R16, R29.reuse, 0x4, R14 ;  /* 0x000000041d107825 */ /* 0x048fe400078e020e */
[----:B------:R4:W3:Y:S04]  /*0430*/  LDG.E.STRONG.SYS R9, desc[UR4][R26.64] ;  /* 0x000000041a097981 */ /* 0x0008e8000c1f5900 */
[----:B------:R-:W2:Y:S01]  /*0440*/  LDG.E.STRONG.SYS R17, desc[UR4][R16.64] ;  /* 0x0000000410117981 */ /* 0x000ea2000c1f5900 */
[----:B------:R-:W-:-:S04]  /*0450*/  IMAD.WIDE R28, R29, 0x4, R18 ;  /* 0x000000041d1c7825 */ /* 0x000fc800078e0212 */
[C---:B----4-:R-:W-:Y:S01]  /*0460*/  IMAD.WIDE R26, R11.reuse, 0x4, R14 ;  /* 0x000000040b1a7825 */ /* 0x050fe200078e020e */
[----:B------:R0:W3:Y:S05]  /*0470*/  LDG.E.STRONG.SYS R24, desc[UR4][R28.64] ;  /* 0x000000041c187981 */ /* 0x0000ea000c1f5900 */
[----:B------:R-:W4:Y:S01]  /*0480*/  LDG.E.STRONG.SYS R27, desc[UR4][R26.64] ;  /* 0x000000041a1b7981 */ /* 0x000f22000c1f5900 */
[----:B0-----:R-:W-:-:S04]  /*0490*/  IMAD.WIDE R28, R11, 0x4, R18 ;  /* 0x000000040b1c7825 */ /* 0x001fc800078e0212 */
[C---:B-----5:R-:W-:Y:S01]  /*04a0*/  IMAD.WIDE R10, R21.reuse, 0x4, R14 ;  /* 0x00000004150a7825 */ /* 0x060fe200078e020e */
[----:B------:R-:W5:Y:S03]  /*04b0*/  LDG.E.STRONG.SYS R16, desc[UR4][R28.64] ;  /* 0x000000041c107981 */ /* 0x000f66000c1f5900 */
[----:B------:R-:W-:Y:S02]  /*04c0*/  IMAD.WIDE R20, R21, 0x4, R18 ;  /* 0x0000000415147825 */ /* 0x000fe400078e0212 */
[----:B------:R-:W4:Y:S04]  /*04d0*/  LDG.E.STRONG.SYS R10, desc[UR4][R10.64] ;  /* 0x000000040a0a7981 */ /* 0x000f28000c1f5900 */
[----:B------:R-:W5:Y:S04]  /*04e0*/  LDG.E.STRONG.SYS R21, desc[UR4][R20.64] ;  /* 0x0000000414157981 */ /* 0x000f68000c1f5900 */
[----:B------:R-:W5:Y:S04]  /*04f0*/  LDG.E R29, desc[UR4][R22.64+0x14] ;  /* 0x00001404161d7981 */ /* 0x000f68000c1e1900 */
[----:B------:R-:W5:Y:S01]  /*0500*/  LDG.E R11, desc[UR4][R22.64+0x10] ;  /* 0x00001004160b7981 */ /* 0x000f62000c1e1900 */
[----:B--2---:R-:W-:-:S03]  /*0510*/  VIMNMX3 R8, R8, R25, R17, PT ;  /* 0x000000190808720f */ /* 0x004fc60003800111 */
[----:B------:R-:W2:Y:S04]  /*0520*/  LDG.E R17, desc[UR4][R22.64+0x18] ;  /* 0x0000180416117981 */ /* 0x000ea8000c1e1900 */
[----:B------:R-:W2:Y:S01]  /*0530*/  LDG.E R25, desc[UR4][R22.64+0x1c] ;  /* 0x00001c0416197981 */ /* 0x000ea2000c1e1900 */
[----:B---3--:R-:W-:Y:S02]  /*0540*/  VIMNMX3 R7, R7, R9, R24, !PT ;  /* 0x000000090707720f */ /* 0x008fe40007800118 */
[----:B----4-:R-:W-:Y:S02]  /*0550*/  VIMNMX3 R27, R8, R27, R10, PT ;  /* 0x0000001b081b720f */ /* 0x010fe4000380010a */
[----:B-----5:R-:W-:Y:S01]  /*0560*/  VIMNMX3 R7, R7, R16, R21, !PT ;  /* 0x000000100707720f */ /* 0x020fe20007800115 */
[----:B------:R-:W-:-:S04]  /*0570*/  IMAD.WIDE R8, R11, 0x4, R14 ;  /* 0x000000040b087825 */ /* 0x000fc800078e020e */
[----:B------:R-:W-:Y:S02]  /*0580*/  IMAD.WIDE R10, R11, 0x4, R18 ;  /* 0x000000040b0a7825 */ /* 0x000fe400078e0212 */
[----:B------:R-:W3:Y:S02]  /*0590*/  LDG.E.STRONG.SYS R9, desc[UR4][R8.64] ;  /* 0x0000000408097981 */ /* 0x000ee4000c1f5900 */
[C---:B------:R-:W-:Y:S02]  /*05a0*/  IMAD.WIDE R20, R29.reuse, 0x4, R14 ;  /* 0x000000041d147825 */ /* 0x040fe400078e020e */
[----:B------:R0:W4:Y:S04]  /*05b0*/  LDG.E.STRONG.SYS R26, desc[UR4][R10.64] ;  /* 0x000000040a1a7981 */ /* 0x000128000c1f5900 */
[----:B------:R1:W3:Y:S01]  /*05c0*/  LDG.E.STRONG.SYS R8, desc[UR4][R20.64] ;  /* 0x0000000414087981 */ /* 0x0002e2000c1f5900 */
[----:B0-----:R-:W-:-:S06]  /*05d0*/  IMAD.WIDE R10, R29, 0x4, R18 ;  /* 0x000000041d0a7825 */ /* 0x001fcc00078e0212 */
[----:B------:R-:W4:Y:S04]  /*05e0*/  LDG.E.STRONG.SYS R10, desc[UR4][R10.64] ;  /* 0x000000040a0a7981 */ /* 0x000f28000c1f5900 */
[----:B------:R-:W5:Y:S01]  /*05f0*/  LDG.E R11, desc[UR4][R22.64+0x24] ;  /* 0x00002404160b7981 */ /* 0x000f62000c1e1900 */
[----:B--2---:R-:W-:-:S04]  /*0600*/  IMAD.WIDE R28, R17, 0x4, R14 ;  /* 0x00000004111c7825 */ /* 0x004fc800078e020e */
[----:B------:R-:W-:Y:S02]  /*0610*/  IMAD.WIDE R16, R17, 0x4, R18 ;  /* 0x0000000411107825 */ /* 0x000fe400078e0212 */
[----:B------:R-:W2:Y:S02]  /*0620*/  LDG.E.STRONG.SYS R28, desc[UR4][R28.64] ;  /* 0x000000041c1c7981 */ /* 0x000ea4000c1f5900 */
[C---:B-1----:R-:W-:Y:S02]  /*0630*/  IMAD.WIDE R20, R25.reuse, 0x4, R14 ;  /* 0x0000000419147825 */ /* 0x042fe400078e020e */
[----:B------:R-:W2:Y:S04]  /*0640*/  LDG.E.STRONG.SYS R17, desc[UR4][R16.64] ;  /* 0x0000000410117981 */ /* 0x000ea8000c1f5900 */
[----:B------:R-:W2:Y:S04]  /*0650*/  LDG.E R29, desc[UR4][R22.64+0x34] ;  /* 0x00003404161d7981 */ /* 0x000ea8000c1e1900 */
[----:B------:R-:W2:Y:S04]  /*0660*/  LDG.E.STRONG.SYS R16, desc[UR4][R20.64] ;  /* 0x0000000414107981 */ /* 0x000ea8000c1f5900 */
[----:B------:R-:W5:Y:S01]  /*0670*/  LDG.E R21, desc[UR4][R22.64+0x20] ;  /* 0x0000200416157981 */ /* 0x000f62000c1e1900 */
[----:B------:R-:W-:-:S06]  /*0680*/  IMAD.WIDE R24, R25, 0x4, R18 ;  /* 0x0000000419187825 */ /* 0x000fcc00078e0212 */
[----:B------:R-:W2:Y:S04]  /*0690*/  LDG.E.STRONG.SYS R24, desc[UR4][R24.64] ;  /* 0x0000000418187981 */ /* 0x000ea8000c1f5900 */
[----:B------:R-:W2:Y:S01]  /*06a0*/  LDG.E R25, desc[UR4][R22.64+0x28] ;  /* 0x0000280416197981 */ /* 0x000ea2000c1e1900 */
[----:B---3--:R-:W-:Y:S02]  /*06b0*/  VIMNMX3 R27, R27, R9, R8, PT ;  /* 0x000000091b1b720f */ /* 0x008fe40003800108 */
[----:B----4-:R-:W-:Y:S01]  /*06c0*/  VIMNMX3 R26, R7, R26, R10, !PT ;  /* 0x0000001a071a720f */ /* 0x010fe2000780010a */
[----:B-----5:R-:W-:-:S05]  /*06d0*/  IMAD.WIDE R8, R21, 0x4, R14 ;  /* 0x0000000415087825 */ /* 0x020fca00078e020e */
[----:B------:R0:W3:Y:S02]  /*06e0*/  LDG.E.STRONG.SYS R7, desc[UR4][R8.64] ;  /* 0x0000000408077981 */ /* 0x0000e4000c1f5900 */
[----:B0-----:R-:W-:-:S04]  /*06f0*/  IMAD.WIDE R8, R21, 0x4, R18 ;  /* 0x0000000415087825 */ /* 0x001fc800078e0212 */
[C---:B------:R-:W-:Y:S02]  /*0700*/  IMAD.WIDE R20, R11.reuse, 0x4, R14 ;  /* 0x000000040b147825 */ /* 0x040fe400078e020e */
[----:B------:R-:W4:Y:S02]  /*0710*/  LDG.E.STRONG.SYS R8, desc[UR4][R8.64] ;  /* 0x0000000408087981 */ /* 0x000f24000c1f5900 */
[----:B------:R-:W-:Y:S02]  /*0720*/  IMAD.WIDE R10, R11, 0x4, R18 ;  /* 0x000000040b0a7825 */ /* 0x000fe400078e0212 */
[----:B------:R-:W3:Y:S04]  /*0730*/  LDG.E.STRONG.SYS R20, desc[UR4][R20.64] ;  /* 0x0000000414147981 */ /* 0x000ee8000c1f5900 */
[----:B------:R0:W4:Y:S01]  /*0740*/  LDG.E.STRONG.SYS R9, desc[UR4][R10.64] ;  /* 0x000000040a097981 */ /* 0x000122000c1f5900 */
[----:B--2---:R-:W-:-:S03]  /*0750*/  VIMNMX3 R28, R27, R28, R16, PT ;  /* 0x0000001c1b1c720f */ /* 0x004fc60003800110 */
[----:B------:R-:W2:Y:S04]  /*0760*/  LDG.E R21, desc[UR4][R22.64+0x2c] ;  /* 0x00002c0416157981 */ /* 0x000ea8000c1e1900 */
[----:B------:R-:W5:Y:S01]  /*0770*/  LDG.E R16, desc[UR4][R22.64+0x30] ;  /* 0x0000300416107981 */ /* 0x000f62000c1e1900 */
[----:B------:R-:W-:-:S03]  /*0780*/  VIMNMX3 R24, R26, R17, R24, !PT ;  /* 0x000000111a18720f */ /* 0x000fc60007800118 */
[----:B------:R-:W5:Y:S04]  /*0790*/  LDG.E R17, desc[UR4][R22.64+0x38] ;  /* 0x0000380416117981 */ /* 0x000f68000c1e1900 */
[----:B------:R2:W5:Y:S01]  /*07a0*/  LDG.E R27, desc[UR4][R22.64+0x3c] ;  /* 0x00003c04161b7981 */ /* 0x000562000c1e1900 */
[----:B0-----:R-:W-:-:S06]  /*07b0*/  IMAD.WIDE R10, R25, 0x4, R14 ;  /* 0x00000004190a7825 */ /* 0x001fcc00078e020e */
[----:B------:R-:W5:Y:S01]  /*07c0*/  LDG.E.STRONG.SYS R10, desc[UR4][R10.64] ;  /* 0x000000040a0a7981 */ /* 0x000f62000c1f5900 */
[----:B---3--:R-:W-:Y:S02]  /*07d0*/  VIMNMX3 R7, R28, R7, R20, PT ;  /* 0x000000071c07720f */ /* 0x008fe40003800114 */
[----:B----4-:R-:W-:Y:S01]  /*07e0*/  VIMNMX3 R8, R24, R8, R9, !PT ;  /* 0x000000081808720f */ /* 0x010fe20007800109 */
[----:B------:R-:W-:-:S04]  /*07f0*/  IMAD.WIDE R24, R25, 0x4, R18 ;  /* 0x0000000419187825 */ /* 0x000fc800078e0212 */
[C---:B--2---:R-:W-:Y:S01]  /*0800*/  IMAD.WIDE R22, R21.reuse, 0x4, R14 ;  /* 0x0000000415167825 */ /* 0x044fe200078e020e */
[----:B------:R5:W2:Y:S03]  /*0810*/  LDG.E.STRONG.SYS R9, desc[UR4][R24.64] ;  /* 0x0000000418097981 */ /* 0x000aa6000c1f5900 */
[----:B------:R-:W-:Y:S01]  /*0820*/  IMAD.WIDE R20, R21, 0x4, R18 ;  /* 0x0000000415147825 */ /* 0x000fe200078e0212 */
[----:B------:R0:W3:Y:S05]  /*0830*/  LDG.E.STRONG.SYS R11, desc[UR4][R22.64] ;  /* 0x00000004160b7981 */ /* 0x0000ea000c1f5900 */
[----:B------:R-:W2:Y:S01]  /*0840*/  LDG.E.STRONG.SYS R20, desc[UR4][R20.64] ;  /* 0x0000000414147981 */ /* 0x000ea2000c1f5900 */
[----:B-----5:R-:W-:-:S04]  /*0850*/  IMAD.WIDE R24, R16, 0x4, R14 ;  /* 0x0000000410187825 */ /* 0x020fc800078e020e */
[----:B0-----:R-:W-:Y:S01]  /*0860*/  IMAD.WIDE R22, R16, 0x4, R18 ;  /* 0x0000000410167825 */ /* 0x001fe200078e0212 */
[----:B------:R0:W4:Y:S05]  /*0870*/  LDG.E.STRONG.SYS R21, desc[UR4][R24.64] ;  /* 0x0000000418157981 */ /* 0x00012a000c1f5900 */
[----:B------:R-:W5:Y:S01]  /*0880*/  LDG.E.STRONG.SYS R22, desc[UR4][R22.64] ;  /* 0x0000000416167981 */ /* 0x000f62000c1f5900 */
[----:B0-----:R-:W-:-:S04]  /*0890*/  IMAD.WIDE R24, R29, 0x4, R14 ;  /* 0x000000041d187825 */ /* 0x001fc800078e020e */
[----:B------:R-:W-:Y:S02]  /*08a0*/  IMAD.WIDE R28, R29, 0x4, R18 ;  /* 0x000000041d1c7825 */ /* 0x000fe400078e0212 */
[----:B------:R-:W4:Y:S04]  /*08b0*/  LDG.E.STRONG.SYS R24, desc[UR4][R24.64] ;  /* 0x0000000418187981 */ /* 0x000f28000c1f5900 */
[----:B------:R0:W5:Y:S02]  /*08c0*/  LDG.E.STRONG.SYS R23, desc[UR4][R28.64] ;  /* 0x000000041c177981 */ /* 0x000164000c1f5900 */
[----:B0-----:R-:W-:-:S04]  /*08d0*/  IMAD.WIDE R28, R17, 0x4, R14 ;  /* 0x00000004111c7825 */ /* 0x001fc800078e020e */
[----:B------:R-:W-:Y:S01]  /*08e0*/  IMAD.WIDE R16, R17, 0x4, R18 ;  /* 0x0000000411107825 */ /* 0x000fe200078e0212 */
[----:B------:R-:W5:Y:S03]  /*08f0*/  LDG.E.STRONG.SYS R25, desc[UR4][R28.64] ;  /* 0x000000041c197981 */ /* 0x000f66000c1f5900 */
[C---:B------:R-:W-:Y:S02]  /*0900*/  IMAD.WIDE R14, R27.reuse, 0x4, R14 ;  /* 0x000000041b0e7825 */ /* 0x040fe400078e020e */
[----:B------:R-:W5:Y:S02]  /*0910*/  LDG.E.STRONG.SYS R16, desc[UR4][R16.64] ;  /* 0x0000000410107981 */ /* 0x000f64000c1f5900 */
[----:B------:R-:W-:Y:S02]  /*0920*/  IMAD.WIDE R18, R27, 0x4, R18 ;  /* 0x000000041b127825 */ /* 0x000fe400078e0212 */
[----:B------:R-:W5:Y:S04]  /*0930*/  LDG.E.STRONG.SYS R14, desc[UR4][R14.64] ;  /* 0x000000040e0e7981 */ /* 0x000f68000c1f5900 */
[----:B------:R-:W5:Y:S01]  /*0940*/  LDG.E.STRONG.SYS R18, desc[UR4][R18.64] ;  /* 0x0000000412127981 */ /* 0x000f62000c1f5900 */
[----:B------:R-:W-:-:S04]  /*0950*/  IADD3 R6, PT, PT, R6, 0x10, RZ ;  /* 0x0000001006067810 */ /* 0x000fc80007ffe0ff */
[----:B------:R-:W-:Y:S02]  /*0960*/  ISETP.NE.AND P1, PT, R6, RZ, PT ;  /* 0x000000ff0600720c */ /* 0x000fe40003f25270 */
[----:B------:R-:W-:Y:S02]  /*0970*/  IADD3 R4, PT, PT, R4, 0x10, RZ ;  /* 0x0000001004047810 */ /* 0x000fe40007ffe0ff */
[----:B---3--:R-:W-:Y:S02]  /*0980*/  VIMNMX3 R7, R7, R10, R11, PT ;  /* 0x0000000a0707720f */ /* 0x008fe4000380010b */
[----:B--2---:R-:W-:Y:S02]  /*0990*/  VIMNMX3 R8, R8, R9, R20, !PT ;  /* 0x000000090808720f */ /* 0x004fe40007800114 */
[----:B----4-:R-:W-:Y:S02]  /*09a0*/  VIMNMX3 R24, R7, R21, R24, PT ;  /* 0x000000150718720f */ /* 0x010fe40003800118 */
[----:B-----5:R-:W-:-:S02]  /*09b0*/  VIMNMX3 R23, R8, R22, R23, !PT ;  /* 0x000000160817720f */ /* 0x020fc40007800117 */
[----:B------:R-:W-:Y:S02]  /*09c0*/  VIMNMX3 R8, R24, R25, R14, PT ;  /* 0x000000191808720f */ /* 0x000fe4000380010e */
[----:B------:R-:W-:Y:S01]  /*09d0*/  VIMNMX3 R7, R23, R16, R18, !PT ;  /* 0x000000101707720f */ /* 0x000fe20007800112 */
[----:B------:R-:W-:Y:S06]  /*09e0*/  @P1 BRA `(.L_x_16) ;  /* 0xfffffff800601947 */ /* 0x000fec000383ffff */
.L_x_15:
[----:B------:R-:W-:Y:S05]  /*09f0*/  BSYNC.RECONVERGENT B1 ;  /* 0x0000000000017941 */ /* 0x000fea0003800200 */
.L_x_14:
[----:B------:R-:W-:-:S13]  /*0a00*/  LOP3.LUT P1, R6, R5, 0xf, RZ, 0xc0, !PT ;  /* 0x0000000f05067812 */ /* 0x000fda000782c0ff */
[----:B------:R-:W-:Y:S05]  /*0a10*/  @!P1 BRA `(.L_x_13) ;  /* 0x0000000400ec9947 */ /* 0x000fea0003800000 */
[----:B------:R-:W-:Y:S01]  /*0a20*/  ISETP.GE.U32.AND P1, PT, R6, 0x8, PT ;  /* 0x000000080600780c */ /* 0x000fe20003f26070 */
[----:B------:R-:W-:-:S12]  /*0a30*/  BSSY.RECONVERGENT B1, `(.L_x_17) ;  /* 0x0000037000017945 */ /* 0x000fd80003800200 */
[----:B------:R-:W-:Y:S05]  /*0a40*/  @!P1 BRA `(.L_x_18) ;  /* 0x0000000000d49947 */ /* 0x000fea0003800000 */
[----:B------:R-:W0:Y:S08]  /*0a50*/  LDC.64 R26, c[0x0][0x398] ;  /* 0x0000e600ff1a7b82 */ /* 0x000e300000000a00 */
[----:B------:R-:W1:Y:S08]  /*0a60*/  LDC.64 R10, c[0x0][0x3d0] ;  /* 0x0000f400ff0a7b82 */ /* 0x000e700000000a00 */
[----:B------:R-:W2:Y:S01]  /*0a70*/  LDC.64 R18, c[0x0][0x3d8] ;  /* 0x0000f600ff127b82 */ /* 0x000ea20000000a00 */
[----:B0-----:R-:W-:-:S05]  /*0a80*/  IMAD.WIDE R26, R4, 0x4, R26 ;  /* 0x00000004041a7825 */ /* 0x001fca00078e021a */
[----:B------:R-:W1:Y:S04]  /*0a90*/  LDG.E R17, desc[UR4][R26.64] ;  /* 0x000000041a117981 */ /* 0x000e68000c1e1900 */
[----:B------:R-:W3:Y:S04]  /*0aa0*/  LDG.E R15, desc[UR4][R26.64+0x4] ;  /* 0x000004041a0f7981 */ /* 0x000ee8000c1e1900 */
[----:B------:R-:W4:Y:S04]  /*0ab0*/  LDG.E R24, desc[UR4][R26.64+0x8] ;  /* 0x000008041a187981 */ /* 0x000f28000c1e1900 */
[----:B------:R-:W5:Y:S04]  /*0ac0*/  LDG.E R29, desc[UR4][R26.64+0x10] ;  /* 0x000010041a1d7981 */ /* 0x000f68000c1e1900 */
[----:B------:R-:W5:Y:S01]  /*0ad0*/  LDG.E R25, desc[UR4][R26.64+0x14] ;  /* 0x000014041a197981 */ /* 0x000f62000c1e1900 */
[----:B-1----:R-:W-:-:S04]  /*0ae0*/  IMAD.WIDE R22, R17, 0x4, R10 ;  /* 0x0000000411167825 */ /* 0x002fc800078e020a */
[----:B--2---:R-:W-:Y:S01]  /*0af0*/  IMAD.WIDE R16, R17, 0x4, R18 ;  /* 0x0000000411107825 */ /* 0x004fe200078e0212 */
[----:B------:R-:W2:Y:S03]  /*0b00*/  LDG.E.STRONG.SYS R9, desc[UR4][R22.64] ;  /* 0x0000000416097981 */ /* 0x000ea6000c1f5900 */
[C---:B---3--:R-:W-:Y:S02]  /*0b10*/  IMAD.WIDE R20, R15.reuse, 0x4, R10 ;  /* 0x000000040f147825 */ /* 0x048fe400078e020a */
[----:B------:R-:W3:Y:S02]  /*0b20*/  LDG.E.STRONG.SYS R16, desc[UR4][R16.64] ;  /* 0x0000000410107981 */ /* 0x000ee4000c1f5900 */
[----:B------:R-:W-:Y:S02]  /*0b30*/  IMAD.WIDE R14, R15, 0x4, R18 ;  /* 0x000000040f0e7825 */ /* 0x000fe400078e0212 */
[----:B------:R-:W2:Y:S04]  /*0b40*/  LDG.E.STRONG.SYS R6, desc[UR4][R20.64] ;  /* 0x0000000414067981 */ /* 0x000ea8000c1f5900 */
[----:B------:R-:W3:Y:S04]  /*0b50*/  LDG.E.STRONG.SYS R14, desc[UR4][R14.64] ;  /* 0x000000040e0e7981 */ /* 0x000ee8000c1f5900 */
[----:B------:R-:W5:Y:S04]  /*0b60*/  LDG.E R23, desc[UR4][R26.64+0xc] ;  /* 0x00000c041a177981 */ /* 0x000f68000c1e1900 */
[----:B------:R-:W5:Y:S04]  /*0b70*/  LDG.E R15, desc[UR4][R26.64+0x18] ;  /* 0x000018041a0f7981 */ /* 0x000f68000c1e1900 */
[----:B------:R-:W5:Y:S01]  /*0b80*/  LDG.E R27, desc[UR4][R26.64+0x1c] ;  /* 0x00001c041a1b7981 */ /* 0x000f62000c1e1900 */
[----:B--2---:R-:W-:Y:S01]  /*0b90*/  VIMNMX3 R6, R8, R9, R6, PT ;  /* 0x000000090806720f */ /* 0x004fe20003800106 */
[----:B----4-:R-:W-:Y:S01]  /*0ba0*/  IMAD.WIDE R8, R24, 0x4, R10 ;  /* 0x0000000418087825 */ /* 0x010fe200078e020a */
[----:B---3--:R-:W-:-:S03]  /*0bb0*/  VIMNMX3 R7, R7, R16, R14, !PT ;  /* 0x000000100707720f */ /* 0x008fc6000780010e */
[----:B------:R-:W-:Y:S02]  /*0bc0*/  IMAD.WIDE R16, R24, 0x4, R18 ;  /* 0x0000000418107825 */ /* 0x000fe400078e0212 */
[----:B------:R-:W2:Y:S02]  /*0bd0*/  LDG.E.STRONG.SYS R9, desc[UR4][R8.64] ;  /* 0x0000000408097981 */ /* 0x000ea4000c1f5900 */
[C---:B-----5:R-:W-:Y:S02]  /*0be0*/  IMAD.WIDE R20, R23.reuse, 0x4, R10 ;  /* 0x0000000417147825 */ /* 0x060fe400078e020a */
[----:B------:R0:W3:Y:S04]  /*0bf0*/  LDG.E.STRONG.SYS R8, desc[UR4][R16.64] ;  /* 0x0000000410087981 */ /* 0x0000e8000c1f5900 */
[----:B------:R-:W2:Y:S01]  /*0c00*/  LDG.E.STRONG.SYS R20, desc[UR4][R20.64] ;  /* 0x0000000414147981 */ /* 0x000ea2000c1f5900 */
[----:B0-----:R-:W-:-:S04]  /*0c10*/  IMAD.WIDE R16, R23, 0x4, R18 ;  /* 0x0000000417107825 */ /* 0x001fc800078e0212 */
[C---:B------:R-:W-:Y:S01]  /*0c20*/  IMAD.WIDE R22, R29.reuse, 0x4, R10 ;  /* 0x000000041d167825 */ /* 0x040fe200078e020a */
[----:B------:R0:W3:Y:S03]  /*0c30*/  LDG.E.STRONG.SYS R21, desc[UR4][R16.64] ;  /* 0x0000000410157981 */ /* 0x0000e6000c1f5900 */
[----:B------:R-:W-:Y:S02]  /*0c40*/  IMAD.WIDE R28, R29, 0x4, R18 ;  /* 0x000000041d1c7825 */ /* 0x000fe400078e0212 */
[----:B------:R-:W4:Y:S02]  /*0c50*/  LDG.E.STRONG.SYS R22, desc[UR4][R22.64] ;  /* 0x0000000416167981 */ /* 0x000f24000c1f5900 */
[C---:B0-----:R-:W-:Y:S02]  /*0c60*/  IMAD.WIDE R16, R25.reuse, 0x4, R10 ;  /* 0x0000000419107825 */ /* 0x041fe400078e020a */
[----:B------:R0:W5:Y:S02]  /*0c70*/  LDG.E.STRONG.SYS R23, desc[UR4][R28.64] ;  /* 0x000000041c177981 */ /* 0x000164000c1f5900 */
[----:B0-----:R-:W-:-:S02]  /*0c80*/  IMAD.WIDE R28, R25, 0x4, R18 ;  /* 0x00000004191c7825 */ /* 0x001fc400078e0212 */
[----:B------:R0:W4:Y:S04]  /*0c90*/  LDG.E.STRONG.SYS R25, desc[UR4][R16.64] ;  /* 0x0000000410197981 */ /* 0x000128000c1f5900 */
[----:B------:R-:W5:Y:S01]  /*0ca0*/  LDG.E.STRONG.SYS R24, desc[UR4][R28.64] ;  /* 0x000000041c187981 */ /* 0x000f62000c1f5900 */
        /* <DEDUP_REMOVED lines=8> */
[----:B------:R-:W-:-:S02]  /*0d30*/  IADD3 R4, PT, PT, R4, 0x8, RZ ;  /* 0x0000000804047810 */ /* 0x000fc40007ffe0ff */
[----:B--2---:R-:W-:Y:S02]  /*0d40*/  VIMNMX3 R6, R6, R9, R20, PT ;  /* 0x000000090606720f */ /* 0x004fe40003800114 */
[----:B---3--:R-:W-:Y:S02]  /*0d50*/  VIMNMX3 R7, R7, R8, R21, !PT ;  /* 0x000000080707720f */ /* 0x008fe40007800115 */
[----:B----4-:R-:W-:Y:S02]  /*0d60*/  VIMNMX3 R25, R6, R22, R25, PT ;  /* 0x000000160619720f */ /* 0x010fe40003800119 */
[----:B-----5:R-:W-:Y:S02]  /*0d70*/  VIMNMX3 R7, R7, R23, R24, !PT ;  /* 0x000000170707720f */ /* 0x020fe40007800118 */
[----:B------:R-:W-:Y:S02]  /*0d80*/  VIMNMX3 R8, R25, R26, R10, PT ;  /* 0x0000001a1908720f */ /* 0x000fe4000380010a */
[----:B------:R-:W-:-:S07]  /*0d90*/  VIMNMX3 R7, R7, R14, R18, !PT ;  /* 0x0000000e0707720f */ /* 0x000fce0007800112 */
.L_x_18:
[----:B------:R-:W-:Y:S05]  /*0da0*/  BSYNC.RECONVERGENT B1 ;  /* 0x0000000000017941 */ /* 0x000fea0003800200 */
.L_x_17:
[----:B------:R-:W-:-:S13]  /*0db0*/  LOP3.LUT P1, R6, R5, 0x7, RZ, 0xc0, !PT ;  /* 0x0000000705067812 */ /* 0x000fda000782c0ff */
[----:B------:R-:W-:Y:S05]  /*0dc0*/  @!P1 BRA `(.L_x_13) ;  /* 0x0000000400009947 */ /* 0x000fea0003800000 */
[----:B------:R-:W-:Y:S01]  /*0dd0*/  ISETP.GE.U32.AND P1, PT, R6, 0x4, PT ;  /* 0x000000040600780c */ /* 0x000fe20003f26070 */
[----:B------:R-:W-:Y:S01]  /*0de0*/  BSSY.RECONVERGENT B1, `(.L_x_19) ;  /* 0x0000021000017945 */ /* 0x000fe20003800200 */
[----:B------:R-:W-:-:S04]  /*0df0*/  LOP3.LUT R5, R5, 0x3, RZ, 0xc0, !PT ;  /* 0x0000000305057812 */ /* 0x000fc800078ec0ff */
[----:B------:R-:W-:-:S07]  /*0e00*/  ISETP.NE.AND P2, PT, R5, RZ, PT ;  /* 0x000000ff0500720c */ /* 0x000fce0003f45270 */
[----:B------:R-:W-:Y:S06]  /*0e10*/  @!P1 BRA `(.L_x_20) ;  /* 0x0000000000749947 */ /* 0x000fec0003800000 */
[----:B------:R-:W0:Y:S08]  /*0e20*/  LDC.64 R10, c[0x0][0x398] ;  /* 0x0000e600ff0a7b82 */ /* 0x000e300000000a00 */
[----:B------:R-:W1:Y:S01]  /*0e30*/  LDC.64 R14, c[0x0][0x3d0] ;  /* 0x0000f400ff0e7b82 */ /* 0x000e620000000a00 */
[----:B0-----:R-:W-:-:S07]  /*0e40*/  IMAD.WIDE R28, R4, 0x4, R10 ;  /* 0x00000004041c7825 */ /* 0x001fce00078e020a */
[----:B------:R-:W0:Y:S01]  /*0e50*/  LDC.64 R10, c[0x0][0x3d8] ;  /* 0x0000f600ff0a7b82 */ /* 0x000e220000000a00 */
[----:B------:R-:W1:Y:S04]  /*0e60*/  LDG.E R25, desc[UR4][R28.64] ;  /* 0x000000041c197981 */ /* 0x000e68000c1e1900 */
[----:B------:R-:W2:Y:S04]  /*0e70*/  LDG.E R17, desc[UR4][R28.64+0x4] ;  /* 0x000004041c117981 */ /* 0x000ea8000c1e1900 */
[----:B------:R-:W3:Y:S04]  /*0e80*/  LDG.E R21, desc[UR4][R28.64+0x8] ;  /* 0x000008041c157981 */ /* 0x000ee8000c1e1900 */
[----:B------:R-:W4:Y:S01]  /*0e90*/  LDG.E R9, desc[UR4][R28.64+0xc] ;  /* 0x00000c041c097981 */ /* 0x000f22000c1e1900 */
[----:B-1----:R-:W-:-:S04]  /*0ea0*/  IMAD.WIDE R26, R25, 0x4, R14 ;  /* 0x00000004191a7825 */ /* 0x002fc800078e020e */
[----:B0-----:R-:W-:Y:S02]  /*0eb0*/  IMAD.WIDE R24, R25, 0x4, R10 ;  /* 0x0000000419187825 */ /* 0x001fe400078e020a */
[----:B------:R-:W5:Y:S02]  /*0ec0*/  LDG.E.STRONG.SYS R27, desc[UR4][R26.64] ;  /* 0x000000041a1b7981 */ /* 0x000f64000c1f5900 */
[C---:B--2---:R-:W-:Y:S02]  /*0ed0*/  IMAD.WIDE R22, R17.reuse, 0x4, R14 ;  /* 0x0000000411167825 */ /* 0x044fe400078e020e */
[----:B------:R-:W2:Y:S02]  /*0ee0*/  LDG.E.STRONG.SYS R24, desc[UR4][R24.64] ;  /* 0x0000000418187981 */ /* 0x000ea4000c1f5900 */
[----:B------:R-:W-:Y:S02]  /*0ef0*/  IMAD.WIDE R16, R17, 0x4, R10 ;  /* 0x0000000411107825 */ /* 0x000fe400078e020a */
[----:B------:R-:W5:Y:S02]  /*0f00*/  LDG.E.STRONG.SYS R22, desc[UR4][R22.64] ;  /* 0x0000000416167981 */ /* 0x000f64000c1f5900 */
[----:B---3--:R-:W-:-:S02]  /*0f10*/  IMAD.WIDE R18, R21, 0x4, R14 ;  /* 0x0000000415127825 */ /* 0x008fc400078e020e */
[----:B------:R-:W2:Y:S02]  /*0f20*/  LDG.E.STRONG.SYS R16, desc[UR4][R16.64] ;  /* 0x0000000410107981 */ /* 0x000ea4000c1f5900 */
[----:B------:R-:W-:Y:S02]  /*0f30*/  IMAD.WIDE R20, R21, 0x4, R10 ;  /* 0x0000000415147825 */ /* 0x000fe400078e020a */
[----:B------:R-:W3:Y:S02]  /*0f40*/  LDG.E.STRONG.SYS R19, desc[UR4][R18.64] ;  /* 0x0000000412137981 */ /* 0x000ee4000c1f5900 */
[C---:B----4-:R-:W-:Y:S02]  /*0f50*/  IMAD.WIDE R14, R9.reuse, 0x4, R14 ;  /* 0x00000004090e7825 */ /* 0x050fe400078e020e */
[----:B------:R-:W4:Y:S02]  /*0f60*/  LDG.E.STRONG.SYS R20, desc[UR4][R20.64] ;  /* 0x0000000414147981 */ /* 0x000f24000c1f5900 */
[----:B------:R-:W-:-:S02]  /*0f70*/  IMAD.WIDE R10, R9, 0x4, R10 ;  /* 0x00000004090a7825 */ /* 0x000fc400078e020a */
[----:B------:R-:W3:Y:S04]  /*0f80*/  LDG.E.STRONG.SYS R14, desc[UR4][R14.64] ;  /* 0x000000040e0e7981 */ /* 0x000ee8000c1f5900 */
[----:B------:R-:W4:Y:S01]  /*0f90*/  LDG.E.STRONG.SYS R10, desc[UR4][R10.64] ;  /* 0x000000040a0a7981 */ /* 0x000f22000c1f5900 */
[----:B------:R-:W-:Y:S02]  /*0fa0*/  IADD3 R4, PT, PT, R4, 0x4, RZ ;  /* 0x0000000404047810 */ /* 0x000fe40007ffe0ff */
[----:B-----5:R-:W-:Y:S02]  /*0fb0*/  VIMNMX3 R8, R8, R27, R22, PT ;  /* 0x0000001b0808720f */ /* 0x020fe40003800116 */
[----:B--2---:R-:W-:Y:S02]  /*0fc0*/  VIMNMX3 R7, R7, R24, R16, !PT ;  /* 0x000000180707720f */ /* 0x004fe40007800110 */
[----:B---3--:R-:W-:-:S02]  /*0fd0*/  VIMNMX3 R8, R8, R19, R14, PT ;  /* 0x000000130808720f */ /* 0x008fc4000380010e */
[----:B----4-:R-:W-:-:S07]  /*0fe0*/  VIMNMX3 R7, R7, R20, R10, !PT ;  /* 0x000000140707720f */ /* 0x010fce000780010a */
.L_x_20:
[----:B------:R-:W-:Y:S05]  /*0ff0*/  BSYNC.RECONVERGENT B1 ;  /* 0x0000000000017941 */ /* 0x000fea0003800200 */
.L_x_19:
[----:B------:R-:W-:Y:S05]  /*1000*/  @!P2 BRA `(.L_x_13) ;  /* 0x000000000070a947 */ /* 0x000fea0003800000 */
[----:B------:R-:W0:Y:S08]  /*1010*/  LDC.64 R16, c[0x0][0x398] ;  /* 0x0000e600ff107b82 */ /* 0x000e300000000a00 */
[----:B------:R-:W1:Y:S08]  /*1020*/  LDC.64 R14, c[0x0][0x3d0] ;  /* 0x0000f400ff0e7b82 */ /* 0x000e700000000a00 */
[----:B------:R-:W2:Y:S01]  /*1030*/  LDC.64 R10, c[0x0][0x3d8] ;  /* 0x0000f600ff0a7b82 */ /* 0x000ea20000000a00 */
[----:B0-----:R-:W-:-:S05]  /*1040*/  IMAD.WIDE R16, R4, 0x4, R16 ;  /* 0x0000000404107825 */ /* 0x001fca00078e0210 */
[----:B------:R-:W1:Y:S01]  /*1050*/  LDG.E R21, desc[UR4][R16.64] ;  /* 0x0000000410157981 */ /* 0x000e62000c1e1900 */
[----:B------:R-:W-:Y:S01]  /*1060*/  ISETP.NE.AND P1, PT, R5, 0x1, PT ;  /* 0x000000010500780c */ /* 0x000fe20003f25270 */
[----:B-1----:R-:W-:-:S04]  /*1070*/  IMAD.WIDE R18, R21, 0x4, R14 ;  /* 0x0000000415127825 */ /* 0x002fc800078e020e */
[----:B--2---:R-:W-:Y:S02]  /*1080*/  IMAD.WIDE R20, R21, 0x4, R10 ;  /* 0x0000000415147825 */ /* 0x004fe400078e020a */
[----:B------:R-:W2:Y:S04]  /*1090*/  LDG.E.STRONG.SYS R19, desc[UR4][R18.64] ;  /* 0x0000000412137981 */ /* 0x000ea8000c1f5900 */
[----:B------:R-:W3:Y:S01]  /*10a0*/  LDG.E.STRONG.SYS R20, desc[UR4][R20.64] ;  /* 0x0000000414147981 */ /* 0x000ee2000c1f5900 */
[----:B--2---:R-:W-:Y:S02]  /*10b0*/  VIMNMX R8, PT, PT, R8, R19, PT ;  /* 0x0000001308087248 */ /* 0x004fe40003fe0100 */
[----:B---3--:R-:W-:Y:S01]  /*10c0*/  VIMNMX R7, PT, PT, R7, R20, !PT ;  /* 0x0000001407077248 */ /* 0x008fe20007fe0100 */
[----:B------:R-:W-:Y:S06]  /*10d0*/  @!P1 BRA `(.L_x_13) ;  /* 0x00000000003c9947 */ /* 0x000fec0003800000 */
[----:B------:R-:W-:Y:S01]  /*10e0*/  ISETP.NE.AND P1, PT, R5, 0x2, PT ;  /* 0x000000020500780c */ /* 0x000fe20003f25270 */
[----:B------:R-:W2:-:S12]  /*10f0*/  LDG.E R19, desc[UR4][R16.64+0x4] ;  /* 0x0000040410137981 */ /* 0x000e98000c1e1900 */
[----:B------:R-:W3:Y:S01]  /*1100*/  @P1 LDG.E R9, desc[UR4][R16.64+0x8] ;  /* 0x0000080410091981 */ /* 0x000ee2000c1e1900 */
[----:B--2---:R-:W-:-:S04]  /*1110*/  IMAD.WIDE R4, R19, 0x4, R14 ;  /* 0x0000000413047825 */ /* 0x004fc800078e020e */
[----:B------:R-:W-:Y:S02]  /*1120*/  IMAD.WIDE R18, R19, 0x4, R10 ;  /* 0x0000000413127825 */ /* 0x000fe400078e020a */
[----:B------:R-:W2:Y:S04]  /*1130*/  LDG.E.STRONG.SYS R5, desc[UR4][R4.64] ;  /* 0x0000000404057981 */ /* 0x000ea8000c1f5900 */
[----:B------:R-:W4:Y:S01]  /*1140*/  LDG.E.STRONG.SYS R18, desc[UR4][R18.64] ;  /* 0x0000000412127981 */ /* 0x000f22000c1f5900 */
[----:B---3--:R-:W-:-:S04]  /*1150*/  @P1 IMAD.WIDE R14, R9, 0x4, R14 ;  /* 0x00000004090e1825 */ /* 0x008fc800078e020e */
[----:B------:R-:W-:Y:S02]  /*1160*/  @P1 IMAD.WIDE R10, R9, 0x4, R10 ;  /* 0x00000004090a1825 */ /* 0x000fe400078e020a */
[----:B------:R-:W3:Y:S04]  /*1170*/  @P1 LDG.E.STRONG.SYS R15, desc[UR4][R14.64] ;  /* 0x000000040e0f1981 */ /* 0x000ee8000c1f5900 */
[----:B------:R-:W5:Y:S01]  /*1180*/  @P1 LDG.E.STRONG.SYS R10, desc[UR4][R10.64] ;  /* 0x000000040a0a1981 */ /* 0x000f62000c1f5900 */
[----:B--2---:R-:W-:Y:S02]  /*1190*/  VIMNMX R8, PT, PT, R8, R5, PT ;  /* 0x0000000508087248 */ /* 0x004fe40003fe0100 */
[----:B----4-:R-:W-:Y:S02]  /*11a0*/  VIMNMX R7, PT, PT, R7, R18, !PT ;  /* 0x0000001207077248 */ /* 0x010fe40007fe0100 */
[----:B---3--:R-:W-:-:S02]  /*11b0*/  @P1 VIMNMX R8, PT, PT, R8, R15, PT ;  /* 0x0000000f08081248 */ /* 0x008fc40003fe0100 */
[----:B-----5:R-:W-:-:S07]  /*11c0*/  @P1 VIMNMX R7, PT, PT, R7, R10, !PT ;  /* 0x0000000a07071248 */ /* 0x020fce0007fe0100 */
.L_x_13:
[----:B------:R-:W-:Y:S05]  /*11d0*/  BSYNC.RECONVERGENT B0 ;  /* 0x0000000000007941 */ /* 0x000fea0003800200 */
.L_x_12:
[----:B------:R-:W0:Y:S08]  /*11e0*/  LDC.64 R4, c[0x0][0x3d0] ;  /* 0x0000f400ff047b82 */ /* 0x000e300000000a00 */
[----:B------:R-:W1:Y:S01]  /*11f0*/  LDC.64 R10, c[0x0][0x3d8] ;  /* 0x0000f600ff0a7b82 */ /* 0x000e620000000a00 */
[----:B0-----:R-:W-:-:S05]  /*1200*/  IMAD.WIDE R4, R2, 0x4, R4 ;  /* 0x0000000402047825 */ /* 0x001fca00078e0204 */
[----:B------:R-:W2:Y:S01]  /*1210*/  LDG.E.STRONG.SYS R9, desc[UR4][R4.64] ;  /* 0x0000000404097981 */ /* 0x000ea2000c1f5900 */
[----:B-1----:R-:W-:Y:S01]  /*1220*/  IMAD.WIDE R10, R2, 0x4, R10 ;  /* 0x00000004020a7825 */ /* 0x002fe200078e020a */
[----:B--2---:R-:W-:-:S13]  /*1230*/  ISETP.GT.AND P1, PT, R9, R8, PT ;  /* 0x000000080900720c */ /* 0x004fda0003f24270 */
[----:B------:R0:W-:Y:S04]  /*1240*/  @P1 STG.E.STRONG.SYS desc[UR4][R4.64], R8 ;  /* 0x0000000804001986 */ /* 0x0001e8000c115904 */
[----:B------:R-:W2:Y:S01]  /*1250*/  LDG.E.STRONG.SYS R6, desc[UR4][R10.64] ;  /* 0x000000040a067981 */ /* 0x000ea2000c1f5900 */
[----:B------:R-:W-:Y:S04]  /*1260*/  BSSY.RECONVERGENT B0, `(.L_x_21) ;  /* 0x0000017000007945 */ /* 0x000fe80003800200 */
[----:B------:R-:W-:Y:S01]  /*1270*/  BSSY.RELIABLE B1, `(.L_x_22) ;  /* 0x0000006000017945 */ /* 0x000fe20003800100 */
[----:B--2---:R-:W-:-:S13]  /*1280*/  ISETP.GE.AND P2, PT, R6, R7, PT ;  /* 0x000000070600720c */ /* 0x004fda0003f46270 */
[----:B------:R0:W-:Y:S01]  /*1290*/  @!P2 STG.E.STRONG.SYS desc[UR4][R10.64], R7 ;  /* 0x000000070a00a986 */ /* 0x0001e2000c115904 */
[----:B------:R-:W-:Y:S05]  /*12a0*/  @!P2 BRA `(.L_x_23) ;  /* 0x000000000008a947 */ /* 0x000fea0003800000 */
[----:B------:R-:W-:Y:S05]  /*12b0*/  @!P1 BREAK.RELIABLE B1 ;  /* 0x0000000000019942 */ /* 0x000fea0003800100 */
[----:B------:R-:W-:Y:S05]  /*12c0*/  @!P1 BRA `(.L_x_24) ;  /* 0x0000000000409947 */ /* 0x000fea0003800000 */
.L_x_23:
[----:B------:R-:W-:Y:S05]  /*12d0*/  BSYNC.RELIABLE B1 ;  /* 0x0000000000017941 */ /* 0x000fea0003800100 */
.L_x_22:
[----:B0-----:R-:W0:Y:S01]  /*12e0*/  S2R R7, SR_LANEID ;  /* 0x0000000000077919 */ /* 0x001e220000000000 */
[----:B------:R-:W-:Y:S01]  /*12f0*/  VOTEU.ANY UR6, UPT, PT ;  /* 0x0000000000067886 */ /* 0x000fe200038e0100 */
[----:B------:R-:W1:Y:S01]  /*1300*/  LDC.64 R4, c[0x0][0x3c0] ;  /* 0x0000f000ff047b82 */ /* 0x000e620000000a00 */
[----:B------:R-:W0:Y:S08]  /*1310*/  FLO.U32 R8, UR6 ;  /* 0x0000000600087d00 */ /* 0x000e3000080e0000 */
        /* <DEDUP_REMOVED lines=11> */
.L_x_24:
[----:B------:R-:W-:Y:S05]  /*13d0*/  BSYNC.RECONVERGENT B0 ;  /* 0x0000000000007941 */ /* 0x000fea0003800200 */
.L_x_21:
[----:B------:R2:W-:Y:S01]  /*13e0*/  STG.E.STRONG.SYS desc[UR4][R12.64], RZ ;  /* 0x000000ff0c007986 */ /* 0x0005e2000c115904 */
[----:B------:R-:W-:Y:S05]  /*13f0*/  @P0 BRA `(.L_x_25) ;  /* 0xffffffec004c0947 */ /* 0x000fea000383ffff */
[----:B------:R-:W-:Y:S05]  /*1400*/  EXIT ;  /* 0x000000000000794d */ /* 0x000fea0003800000 */
.L_x_26:
        /* <DEDUP_REMOVED lines=15> */
.L_x_28:


//--------------------- .nv.global.init           --------------------------
	.section	.nv.global.init,"aw",@progbits
	.align	4
.nv.global.init:
	.type		mrg32k3aM1SubSeq,@object
	.size		mrg32k3aM1SubSeq,(mrg32k3aM2SubSeq - mrg32k3aM1SubSeq)
mrg32k3aM1SubSeq:
        /*0000*/ 	.byte	0x0b, 0xcc, 0xee, 0x04, 0x73, 0x29, 0x8b, 0x6f, 0xf6, 0x53, 0x03, 0xf6, 0x23, 0xf6, 0xea, 0xda
        /* <DEDUP_REMOVED lines=125> */
	.type		mrg32k3aM2SubSeq,@object
	.size		mrg32k3aM2SubSeq,(mrg32k3aM1 - mrg32k3aM2SubSeq)
mrg32k3aM2SubSeq:
        /* <DEDUP_REMOVED lines=126> */
	.type		mrg32k3aM1,@object
	.size		mrg32k3aM1,(mrg32k3aM1Seq - mrg32k3aM1)
mrg32k3aM1:
        /* <DEDUP_REMOVED lines=144> */
	.type		mrg32k3aM1Seq,@object
	.size		mrg32k3aM1Seq,(mrg32k3aM2 - mrg32k3aM1Seq)
mrg32k3aM1Seq:
        /* <DEDUP_REMOVED lines=144> */
	.type		mrg32k3aM2,@object
	.size		mrg32k3aM2,(mrg32k3aM2Seq - mrg32k3aM2)
mrg32k3aM2:
        /* <DEDUP_REMOVED lines=144> */
	.type		mrg32k3aM2Seq,@object
	.size		mrg32k3aM2Seq,(precalc_xorwow_matrix - mrg32k3aM2Seq)
mrg32k3aM2Seq:
        /* <DEDUP_REMOVED lines=144> */
	.type		precalc_xorwow_matrix,@object
	.size		precalc_xorwow_matrix,(precalc_xorwow_offset_matrix - precalc_xorwow_matrix)
precalc_xorwow_matrix:
        /* <DEDUP_REMOVED lines=6400> */
	.type		precalc_xorwow_offset_matrix,@object
	.size		precalc_xorwow_offset_matrix,(.L_1 - precalc_xorwow_offset_matrix)
precalc_xorwow_offset_matrix:
        /* <DEDUP_REMOVED lines=6400> */
.L_1:


//--------------------- .nv.shared.reserved.0     --------------------------
	.section	.nv.shared.reserved.0,"aw",@nobits
	.weak		__nv_reservedSMEM_offset_0_alias
	.size		__nv_reservedSMEM_offset_0_alias, 0, 64
	.other		__nv_reservedSMEM_offset_0_alias,@"STO_CUDA_RESERVED_SHARED STV_DEFAULT"
__nv_reservedSMEM_offset_0_alias:
	.zero		0
	.zero		64


//--------------------- .nv.constant0._Z3BFSPiS_S_S_iiPViS_S_S1_S1_S1_ --------------------------
	.section	.nv.constant0._Z3BFSPiS_S_S_iiPViS_S_S1_S1_S1_,"a",@progbits
	.sectionflags	@""
	.align	4
.nv.constant0._Z3BFSPiS_S_S_iiPViS_S_S1_S1_S1_:
	.zero		984


//--------------------- .nv.constant0._Z4BFS2PiS_S_S_S_S_iiPViS_S_S1_S1_S1_ --------------------------
	.section	.nv.constant0._Z4BFS2PiS_S_S_S_S_iiPViS_S_S1_S1_S1_,"a",@progbits
	.sectionflags	@""
	.align	4
.nv.constant0._Z4BFS2PiS_S_S_S_S_iiPViS_S_S1_S1_S1_:
	.zero		1000


//--------------------- SYMBOLS --------------------------

	.type		.nv.reservedSmem.offset0,@object
	.size		.nv.reservedSmem.offset0,0x4
